	.target	sm_90a

	.elftype	@"ET_EXEC"


//--------------------- .note.nv.tkinfo           --------------------------
	.section	.note.nv.tkinfo,"",@"SHT_NOTE"
	.sectionflags	@"SHF_NOTE_NV_TKINFO"
	.tkinfo
        /*0018*/ 	.word	0x00000002
        /*0030*/ 	.string	""
        /*0030*/ 	.string	"ptxas"
        /*0030*/ 	.string	"Cuda compilation tools, release 13.0, V13.0.88"
        /*0030*/ 	.string	"Build cuda_13.0.r13.0/compiler.36424714_0"
        /*0030*/ 	.string	"-v  -suppress-debug-info  -lineinfo  -arch sm_90a "



//--------------------- .note.nv.cuinfo           --------------------------
	.section	.note.nv.cuinfo,"",@"SHT_NOTE"
	.sectionflags	@"SHF_NOTE_NV_CUINFO"
        /*0018*/ 	.short	0x0002
        /*001a*/ 	.short	0x005a
        /*001c*/ 	.short	0x0082
	.zero		2


//--------------------- .nv.info                  --------------------------
	.section	.nv.info,"",@"SHT_CUDA_INFO"
	.align	4


	//----- nvinfo : EIATTR_REGCOUNT
	.align		4
        /*0000*/ 	.byte	0x04, 0x2f
        /*0002*/ 	.short	(.L_1 - .L_0)
	.align		4
.L_0:
        /*0004*/ 	.word	index@(matmul_kernel)
        /*0008*/ 	.word	0x000000ff


	//----- nvinfo : EIATTR_FRAME_SIZE
	.align		4
.L_1:
        /*000c*/ 	.byte	0x04, 0x11
        /*000e*/ 	.short	(.L_3 - .L_2)
	.align		4
.L_2:
        /*0010*/ 	.word	index@(matmul_kernel)
        /*0014*/ 	.word	0x000001f8


	//----- nvinfo : EIATTR_MIN_STACK_SIZE
	.align		4
.L_3:
        /*0018*/ 	.byte	0x04, 0x12
        /*001a*/ 	.short	(.L_5 - .L_4)
	.align		4
.L_4:
        /*001c*/ 	.word	index@(matmul_kernel)
        /*0020*/ 	.word	0x000001f8
.L_5:


//--------------------- .nv.compat                --------------------------
	.section	.nv.compat,"",@"SHT_CUDA_COMPAT_INFO"
	.align	4
        /*0000*/ 	.byte	0x02, 0x09, 0x01, 0x00, 0x02, 0x02, 0x04, 0x00, 0x02, 0x05, 0x05, 0x00, 0x03, 0x07, 0x01, 0x01
        /*0010*/ 	.byte	0x02, 0x03, 0x00, 0x00, 0x02, 0x06, 0x01, 0x00, 0x04, 0x0b, 0x08, 0x00, 0x00, 0x00, 0x00, 0x00
        /*0020*/ 	.byte	0x00, 0x00, 0x00, 0x00


//--------------------- .nv.info.matmul_kernel    --------------------------
	.section	.nv.info.matmul_kernel,"",@"SHT_CUDA_INFO"
	.sectionflags	@""
	.align	4


	//----- nvinfo : EIATTR_CUDA_API_VERSION
	.align		4
        /*0000*/ 	.byte	0x04, 0x37
        /*0002*/ 	.short	(.L_7 - .L_6)
.L_6:
        /*0004*/ 	.word	0x00000082


	//----- nvinfo : EIATTR_KPARAM_INFO
	.align		4
.L_7:
        /*0008*/ 	.byte	0x04, 0x17
        /*000a*/ 	.short	(.L_9 - .L_8)
.L_8:
        /*000c*/ 	.word	0x00000000
        /*0010*/ 	.short	0x000d
        /*0012*/ 	.short	0x0048
        /*0014*/ 	.byte	0x00, 0xf4, 0x21, 0x00


	//----- nvinfo : EIATTR_KPARAM_INFO
	.align		4
.L_9:
        /*0018*/ 	.byte	0x04, 0x17
        /*001a*/ 	.short	(.L_11 - .L_10)
.L_10:
        /*001c*/ 	.word	0x00000000
        /*0020*/ 	.short	0x000c
        /*0022*/ 	.short	0x0040
        /*0024*/ 	.byte	0x00, 0xf4, 0x21, 0x00


	//----- nvinfo : EIATTR_KPARAM_INFO
	.align		4
.L_11:
        /*0028*/ 	.byte	0x04, 0x17
        /*002a*/ 	.short	(.L_13 - .L_12)
.L_12:
        /*002c*/ 	.word	0x00000000
        /*0030*/ 	.short	0x000b
        /*0032*/ 	.short	0x0038
        /*0034*/ 	.byte	0x00, 0xf0, 0x11, 0x00


	//----- nvinfo : EIATTR_KPARAM_INFO
	.align		4
.L_13:
        /*0038*/ 	.byte	0x04, 0x17
        /*003a*/ 	.short	(.L_15 - .L_14)
.L_14:
        /*003c*/ 	.word	0x00000000
        /*0040*/ 	.short	0x000a
        /*0042*/ 	.short	0x0034
        /*0044*/ 	.byte	0x00, 0xf0, 0x11, 0x00


	//----- nvinfo : EIATTR_KPARAM_INFO
	.align		4
.L_15:
        /*0048*/ 	.byte	0x04, 0x17
        /*004a*/ 	.short	(.L_17 - .L_16)
.L_16:
        /*004c*/ 	.word	0x00000000
        /*0050*/ 	.short	0x0009
        /*0052*/ 	.short	0x0030
        /*0054*/ 	.byte	0x00, 0xf0, 0x11, 0x00


	//----- nvinfo : EIATTR_KPARAM_INFO
	.align		4
.L_17:
        /*0058*/ 	.byte	0x04, 0x17
        /*005a*/ 	.short	(.L_19 - .L_18)
.L_18:
        /*005c*/ 	.word	0x00000000
        /*0060*/ 	.short	0x0008
        /*0062*/ 	.short	0x002c
        /*0064*/ 	.byte	0x00, 0xf0, 0x11, 0x00


	//----- nvinfo : EIATTR_KPARAM_INFO
	.align		4
.L_19:
        /*0068*/ 	.byte	0x04, 0x17
        /*006a*/ 	.short	(.L_21 - .L_20)
.L_20:
        /*006c*/ 	.word	0x00000000
        /*0070*/ 	.short	0x0007
        /*0072*/ 	.short	0x0028
        /*0074*/ 	.byte	0x00, 0xf0, 0x11, 0x00


	//----- nvinfo : EIATTR_KPARAM_INFO
	.align		4
.L_21:
        /*0078*/ 	.byte	0x04, 0x17
        /*007a*/ 	.short	(.L_23 - .L_22)
.L_22:
        /*007c*/ 	.word	0x00000000
        /*0080*/ 	.short	0x0006
        /*0082*/ 	.short	0x0024
        /*0084*/ 	.byte	0x00, 0xf0, 0x11, 0x00


	//----- nvinfo : EIATTR_KPARAM_INFO
	.align		4
.L_23:
        /*0088*/ 	.byte	0x04, 0x17
        /*008a*/ 	.short	(.L_25 - .L_24)
.L_24:
        /*008c*/ 	.word	0x00000000
        /*0090*/ 	.short	0x0005
        /*0092*/ 	.short	0x0020
        /*0094*/ 	.byte	0x00, 0xf0, 0x11, 0x00


	//----- nvinfo : EIATTR_KPARAM_INFO
	.align		4
.L_25:
        /*0098*/ 	.byte	0x04, 0x17
        /*009a*/ 	.short	(.L_27 - .L_26)
.L_26:
        /*009c*/ 	.word	0x00000000
        /*00a0*/ 	.short	0x0004
        /*00a2*/ 	.short	0x001c
        /*00a4*/ 	.byte	0x00, 0xf0, 0x11, 0x00


	//----- nvinfo : EIATTR_KPARAM_INFO
	.align		4
.L_27:
        /*00a8*/ 	.byte	0x04, 0x17
        /*00aa*/ 	.short	(.L_29 - .L_28)
.L_28:
        /*00ac*/ 	.word	0x00000000
        /*00b0*/ 	.short	0x0003
        /*00b2*/ 	.short	0x0018
        /*00b4*/ 	.byte	0x00, 0xf0, 0x11, 0x00


	//----- nvinfo : EIATTR_KPARAM_INFO
	.align		4
.L_29:
        /*00b8*/ 	.byte	0x04, 0x17
        /*00ba*/ 	.short	(.L_31 - .L_30)
.L_30:
        /*00bc*/ 	.word	0x00000000
        /*00c0*/ 	.short	0x0002
        /*00c2*/ 	.short	0x0010
        /*00c4*/ 	.byte	0x00, 0xf4, 0x21, 0x00


	//----- nvinfo : EIATTR_KPARAM_INFO
	.align		4
.L_31:
        /*00c8*/ 	.byte	0x04, 0x17
        /*00ca*/ 	.short	(.L_33 - .L_32)
.L_32:
        /*00cc*/ 	.word	0x00000000
        /*00d0*/ 	.short	0x0001
        /*00d2*/ 	.short	0x0008
        /*00d4*/ 	.byte	0x00, 0xf4, 0x21, 0x00


	//----- nvinfo : EIATTR_KPARAM_INFO
	.align		4
.L_33:
        /*00d8*/ 	.byte	0x04, 0x17
        /*00da*/ 	.short	(.L_35 - .L_34)
.L_34:
        /*00dc*/ 	.word	0x00000000
        /*00e0*/ 	.short	0x0000
        /*00e2*/ 	.short	0x0000
        /*00e4*/ 	.byte	0x00, 0xf4, 0x21, 0x00


	//----- nvinfo : EIATTR_SPARSE_MMA_MASK
	.align		4
.L_35:
        /*00e8*/ 	.byte	0x03, 0x50
        /*00ea*/ 	.short	0x0000


	//----- nvinfo : EIATTR_MAXREG_COUNT
	.align		4
        /*00ec*/ 	.byte	0x03, 0x1b
        /*00ee*/ 	.short	0x00ff


	//----- nvinfo : EIATTR_NUM_BARRIERS
	.align		4
        /*00f0*/ 	.byte	0x02, 0x4c
        /*00f2*/ 	.byte	0x01
	.zero		1


	//----- nvinfo : EIATTR_ANNOTATIONS
	.align		4
        /*00f4*/ 	.byte	0x04, 0x55
        /*00f6*/ 	.short	(.L_37 - .L_36)


	//   ....[0]....
.L_36:
        /*00f8*/ 	.word	0x00000001
        /*00fc*/ 	.byte	0x50, 0x07, 0x00, 0x00, 0x01, 0x00, 0x00, 0x00, 0xb0, 0x07, 0x00, 0x00, 0x01, 0x00, 0x00, 0x00
        /* <DEDUP_REMOVED lines=126> */
        /*08ec*/ 	.byte	0xc0, 0xe0, 0x00, 0x00


	//----- nvinfo : EIATTR_MERCURY_ISA_VERSION
	.align		4
.L_37:
        /*08f0*/ 	.byte	0x03, 0x5f
        /*08f2*/ 	.short	0x0101


	//----- nvinfo : EIATTR_EXIT_INSTR_OFFSETS
	.align		4
        /*08f4*/ 	.byte	0x04, 0x1c
        /*08f6*/ 	.short	(.L_39 - .L_38)


	//   ....[0]....
.L_38:
        /*08f8*/ 	.word	0x0000e3c0


	//   ....[1]....
        /*08fc*/ 	.word	0x0000e3e0


	//----- nvinfo : EIATTR_REQNTID
	.align		4
.L_39:
        /*0900*/ 	.byte	0x04, 0x10
        /*0902*/ 	.short	(.L_41 - .L_40)
.L_40:
        /*0904*/ 	.word	0x00000080
        /*0908*/ 	.word	0x00000001
        /*090c*/ 	.word	0x00000001


	//----- nvinfo : EIATTR_CBANK_PARAM_SIZE
	.align		4
.L_41:
        /*0910*/ 	.byte	0x03, 0x19
        /*0912*/ 	.short	0x0050


	//----- nvinfo : EIATTR_PARAM_CBANK
	.align		4
        /*0914*/ 	.byte	0x04, 0x0a
        /*0916*/ 	.short	(.L_43 - .L_42)
	.align		4
.L_42:
        /*0918*/ 	.word	index@(.nv.constant0.matmul_kernel)
        /*091c*/ 	.short	0x0210
        /*091e*/ 	.short	0x0050


	//----- nvinfo : EIATTR_SW_WAR
	.align		4
.L_43:
        /*0920*/ 	.byte	0x04, 0x36
        /*0922*/ 	.short	(.L_45 - .L_44)
.L_44:
        /*0924*/ 	.word	0x00000008
.L_45:


//--------------------- .nv.callgraph             --------------------------
	.section	.nv.callgraph,"",@"SHT_CUDA_CALLGRAPH"
	.align	4
	.sectionentsize	8
	.align		4
        /*0000*/ 	.word	0x00000000
	.align		4
        /*0004*/ 	.word	0xffffffff
	.align		4
        /*0008*/ 	.word	0x00000000
	.align		4
        /*000c*/ 	.word	0xfffffffe
	.align		4
        /*0010*/ 	.word	0x00000000
	.align		4
        /*0014*/ 	.word	0xfffffffd
	.align		4
        /*0018*/ 	.word	0x00000000
	.align		4
        /*001c*/ 	.word	0xfffffffc


//--------------------- .text.matmul_kernel       --------------------------
	.section	.text.matmul_kernel,"ax",@progbits
	.align	128
        .global         matmul_kernel
        .type           matmul_kernel,@function
        .size           matmul_kernel,(.L_x_3 - matmul_kernel)
        .other          matmul_kernel,@"STO_CUDA_ENTRY STV_DEFAULT"
matmul_kernel:
.text.matmul_kernel:
[----:B------:R-:W1:Y:S08]  /*0000*/  LDC R1, c[0x0][0x28] ;  /* 0x00000a00ff017b82 */ /* 0x000e700000000800 */
[----:B------:R-:W2:Y:S01]  /*0010*/  LDC.64 R154, c[0x0][0x228] ;  /* 0x00008a00ff9a7b82 */ /* 0x000ea20000000a00 */
[----:B------:R-:W3:Y:S01]  /*0020*/  S2R R7, SR_CTAID.X ;  /* 0x0000000000077919 */ /* 0x000ee20000002500 */
[----:B-1----:R-:W-:Y:S01]  /*0030*/  VIADD R1, R1, 0xfffffe08 ;  /* 0xfffffe0801017836 */ /* 0x002fe20000000000 */
[----:B------:R-:W-:-:S05]  /*0040*/  ULDC.64 UR8, c[0x0][0x210] ;  /* 0x0000840000087ab9 */ /* 0x000fca0000000a00 */
[----:B------:R-:W1:Y:S08]  /*0050*/  LDC.64 R234, c[0x0][0x238] ;  /* 0x00008e00ffea7b82 */ /* 0x000e700000000a00 */
[----:B------:R-:W4:Y:S01]  /*0060*/  S2UR UR4, SR_CgaCtaId ;  /* 0x00000000000479c3 */ /* 0x000f220000008800 */
[----:B------:R-:W-:Y:S01]  /*0070*/  UMOV UR7, 0x400 ;  /* 0x0000040000077882 */ /* 0x000fe20000000000 */
[----:B------:R-:W-:Y:S01]  /*0080*/  ULDC.64 UR16, c[0x0][0x208] ;  /* 0x0000820000107ab9 */ /* 0x000fe20000000a00 */
[----:B------:R-:W-:Y:S01]  /*0090*/  ULDC UR12, c[0x0][0x230] ;  /* 0x00008c00000c7ab9 */ /* 0x000fe20000000800 */
[----:B------:R-:W-:Y:S01]  /*00a0*/  ULDC UR5, c[0x0][0x240] ;  /* 0x0000900000057ab9 */ /* 0x000fe20000000800 */
[----:B------:R-:W-:Y:S01]  /*00b0*/  ULDC.64 UR10, c[0x0][0x218] ;  /* 0x00008600000a7ab9 */ /* 0x000fe20000000a00 */
[----:B--2---:R-:W-:Y:S01]  /*00c0*/  VIADD R0, R155, 0x7f ;  /* 0x0000007f9b007836 */ /* 0x004fe20000000000 */
[----:B------:R-:W-:-:S04]  /*00d0*/  LOP3.LUT R232, RZ, R155, RZ, 0x33, !PT ;  /* 0x0000009bffe87212 */ /* 0x000fc800078e33ff */
[----:B------:R-:W-:-:S04]  /*00e0*/  SHF.R.S32.HI R3, RZ, 0x1f, R0 ;  /* 0x0000001fff037819 */ /* 0x000fc80000011400 */
[----:B------:R-:W-:Y:S02]  /*00f0*/  LEA.HI R3, R3, R0, RZ, 0x7 ;  /* 0x0000000003037211 */ /* 0x000fe400078f38ff */
[----:B---3--:R-:W-:Y:S02]  /*0100*/  IABS R8, R7 ;  /* 0x0000000700087213 */ /* 0x008fe40000000000 */
[----:B------:R-:W-:-:S05]  /*0110*/  SHF.R.S32.HI R3, RZ, 0x7, R3 ;  /* 0x00000007ff037819 */ /* 0x000fca0000011403 */
[----:B------:R-:W-:-:S05]  /*0120*/  IMAD.SHL.U32 R4, R3, 0x8, RZ ;  /* 0x0000000803047824 */ /* 0x000fca00078e00ff */
[-C--:B------:R-:W-:Y:S02]  /*0130*/  IABS R5, R4.reuse ;  /* 0x0000000400057213 */ /* 0x080fe40000000000 */
[----:B------:R-:W-:Y:S02]  /*0140*/  IABS R10, R4 ;  /* 0x00000004000a7213 */ /* 0x000fe40000000000 */
[----:B------:R-:W2:Y:S08]  /*0150*/  I2F.RP R0, R5 ;  /* 0x0000000500007306 */ /* 0x000eb00000209400 */
[----:B--2---:R-:W2:Y:S02]  /*0160*/  MUFU.RCP R0, R0 ;  /* 0x0000000000007308 */ /* 0x004ea40000001000 */
[----:B--2---:R-:W-:-:S02]  /*0170*/  VIADD R2, R0, 0xffffffe ;  /* 0x0ffffffe00027836 */ /* 0x004fc40000000000 */
[----:B------:R-:W-:-:S04]  /*0180*/  IMAD.MOV R0, RZ, RZ, -R10 ;  /* 0x000000ffff007224 */ /* 0x000fc800078e0a0a */
[----:B------:R2:W3:Y:S02]  /*0190*/  F2I.FTZ.U32.TRUNC.NTZ R3, R2 ;  /* 0x0000000200037305 */ /* 0x0004e4000021f000 */
[----:B--2---:R-:W-:Y:S02]  /*01a0*/  IMAD.MOV.U32 R2, RZ, RZ, RZ ;  /* 0x000000ffff027224 */ /* 0x004fe400078e00ff */
[----:B---3--:R-:W-:-:S04]  /*01b0*/  IMAD.MOV R6, RZ, RZ, -R3 ;  /* 0x000000ffff067224 */ /* 0x008fc800078e0a03 */
[----:B------:R-:W-:Y:S02]  /*01c0*/  IMAD R9, R6, R5, RZ ;  /* 0x0000000506097224 */ /* 0x000fe400078e02ff */
[----:B------:R-:W-:Y:S02]  /*01d0*/  IMAD.MOV.U32 R6, RZ, RZ, R8 ;  /* 0x000000ffff067224 */ /* 0x000fe400078e0008 */
[----:B------:R-:W-:-:S06]  /*01e0*/  IMAD.HI.U32 R3, R3, R9, R2 ;  /* 0x0000000903037227 */ /* 0x000fcc00078e0002 */
[----:B------:R-:W-:-:S04]  /*01f0*/  IMAD.HI.U32 R3, R3, R6, RZ ;  /* 0x0000000603037227 */ /* 0x000fc800078e00ff */
[----:B------:R-:W-:-:S05]  /*0200*/  IMAD R0, R3, R0, R6 ;  /* 0x0000000003007224 */ /* 0x000fca00078e0206 */
[----:B------:R-:W-:-:S13]  /*0210*/  ISETP.GT.U32.AND P1, PT, R5, R0, PT ;  /* 0x000000000500720c */ /* 0x000fda0003f24070 */
[----:B------:R-:W-:Y:S02]  /*0220*/  @!P1 IMAD.IADD R0, R0, 0x1, -R5 ;  /* 0x0000000100009824 */ /* 0x000fe400078e0a05 */
[----:B------:R-:W-:Y:S01]  /*0230*/  @!P1 VIADD R3, R3, 0x1 ;  /* 0x0000000103039836 */ /* 0x000fe20000000000 */
[----:B------:R-:W-:Y:S02]  /*0240*/  ISETP.NE.AND P1, PT, R4, RZ, PT ;  /* 0x000000ff0400720c */ /* 0x000fe40003f25270 */
[----:B------:R-:W-:Y:S02]  /*0250*/  ISETP.GE.U32.AND P0, PT, R0, R5, PT ;  /* 0x000000050000720c */ /* 0x000fe40003f06070 */
[----:B------:R-:W-:-:S04]  /*0260*/  LOP3.LUT R0, R7, R4, RZ, 0x3c, !PT ;  /* 0x0000000407007212 */ /* 0x000fc800078e3cff */
[----:B------:R-:W-:Y:S01]  /*0270*/  ISETP.GE.AND P2, PT, R0, RZ, PT ;  /* 0x000000ff0000720c */ /* 0x000fe20003f46270 */
[----:B------:R-:W-:-:S06]  /*0280*/  VIADD R0, R154, 0x3f ;  /* 0x0000003f9a007836 */ /* 0x000fcc0000000000 */
[----:B------:R-:W-:-:S04]  /*0290*/  @P0 VIADD R3, R3, 0x1 ;  /* 0x0000000103030836 */ /* 0x000fc80000000000 */
[----:B------:R-:W-:Y:S01]  /*02a0*/  IMAD.MOV.U32 R2, RZ, RZ, R3 ;  /* 0x000000ffff027224 */ /* 0x000fe200078e0003 */
[----:B------:R-:W-:-:S03]  /*02b0*/  SHF.R.S32.HI R3, RZ, 0x1f, R0 ;  /* 0x0000001fff037819 */ /* 0x000fc60000011400 */
[----:B------:R-:W-:Y:S01]  /*02c0*/  @!P2 IMAD.MOV R2, RZ, RZ, -R2 ;  /* 0x000000ffff02a224 */ /* 0x000fe200078e0a02 */
[----:B------:R-:W-:Y:S02]  /*02d0*/  @!P1 LOP3.LUT R2, RZ, R4, RZ, 0x33, !PT ;  /* 0x00000004ff029212 */ /* 0x000fe400078e33ff */
[----:B------:R-:W-:-:S03]  /*02e0*/  LEA.HI R3, R3, R0, RZ, 0x6 ;  /* 0x0000000003037211 */ /* 0x000fc600078f30ff */
[----:B------:R-:W-:Y:S02]  /*02f0*/  IMAD.SHL.U32 R19, R2, 0x8, RZ ;  /* 0x0000000802137824 */ /* 0x000fe400078e00ff */
[----:B------:R-:W-:-:S03]  /*0300*/  IMAD.MOV R2, RZ, RZ, -R2 ;  /* 0x000000ffff027224 */ /* 0x000fc600078e0a02 */
[----:B------:R-:W-:Y:S01]  /*0310*/  LEA.HI.SX32 R3, R3, -R19, 0x1a ;  /* 0x8000001303037211 */ /* 0x000fe200078fd2ff */
[----:B------:R-:W-:Y:S02]  /*0320*/  IMAD R12, R4, R2, R7 ;  /* 0x00000002040c7224 */ /* 0x000fe400078e0207 */
[----:B------:R-:W-:Y:S01]  /*0330*/  IMAD.MOV.U32 R4, RZ, RZ, RZ ;  /* 0x000000ffff047224 */ /* 0x000fe200078e00ff */
[----:B------:R-:W-:Y:S02]  /*0340*/  VIMNMX R15, R3, 0x8, PT ;  /* 0x00000008030f7848 */ /* 0x000fe40003fe0100 */
[----:B------:R-:W-:Y:S02]  /*0350*/  IABS R2, R12 ;  /* 0x0000000c00027213 */ /* 0x000fe40000000000 */
[----:B------:R-:W-:Y:S02]  /*0360*/  IABS R11, R15 ;  /* 0x0000000f000b7213 */ /* 0x000fe40000000000 */
[----:B------:R-:W-:-:S02]  /*0370*/  IABS R3, R155 ;  /* 0x0000009b00037213 */ /* 0x000fc40000000000 */
[----:B------:R-:W2:Y:S08]  /*0380*/  I2F.RP R0, R11 ;  /* 0x0000000b00007306 */ /* 0x000eb00000209400 */
[----:B------:R-:W3:Y:S08]  /*0390*/  I2F.RP R9, R3 ;  /* 0x0000000300097306 */ /* 0x000ef00000209400 */
[----:B--2---:R-:W2:Y:S08]  /*03a0*/  MUFU.RCP R0, R0 ;  /* 0x0000000000007308 */ /* 0x004eb00000001000 */
[----:B---3--:R-:W-:Y:S01]  /*03b0*/  MUFU.RCP R9, R9 ;  /* 0x0000000900097308 */ /* 0x008fe20000001000 */
[----:B--2---:R-:W-:Y:S01]  /*03c0*/  VIADD R5, R0, 0xffffffe ;  /* 0x0ffffffe00057836 */ /* 0x004fe20000000000 */
[----:B------:R-:W-:-:S06]  /*03d0*/  IABS R0, R15 ;  /* 0x0000000f00007213 */ /* 0x000fcc0000000000 */
[----:B------:R-:W2:Y:S01]  /*03e0*/  F2I.FTZ.U32.TRUNC.NTZ R5, R5 ;  /* 0x0000000500057305 */ /* 0x000ea2000021f000 */
[----:B------:R-:W-:Y:S02]  /*03f0*/  IMAD.MOV R0, RZ, RZ, -R0 ;  /* 0x000000ffff007224 */ /* 0x000fe400078e0a00 */
[----:B--2---:R-:W-:-:S04]  /*0400*/  IMAD.MOV R6, RZ, RZ, -R5 ;  /* 0x000000ffff067224 */ /* 0x004fc800078e0a05 */
[----:B------:R-:W-:-:S04]  /*0410*/  IMAD R7, R6, R11, RZ ;  /* 0x0000000b06077224 */ /* 0x000fc800078e02ff */
[----:B------:R-:W-:Y:S01]  /*0420*/  IMAD.HI.U32 R4, R5, R7, R4 ;  /* 0x0000000705047227 */ /* 0x000fe200078e0004 */
[----:B------:R-:W-:-:S03]  /*0430*/  IABS R7, R154 ;  /* 0x0000009a00077213 */ /* 0x000fc60000000000 */
[----:B------:R-:W-:Y:S01]  /*0440*/  IMAD.MOV.U32 R5, RZ, RZ, R2 ;  /* 0x000000ffff057224 */ /* 0x000fe200078e0002 */
[----:B------:R-:W2:Y:S01]  /*0450*/  I2F.RP R6, R7 ;  /* 0x0000000700067306 */ /* 0x000ea20000209400 */
[----:B------:R-:W3:Y:S02]  /*0460*/  S2R R2, SR_TID.X ;  /* 0x0000000000027919 */ /* 0x000ee40000002100 */
[----:B------:R-:W-:-:S04]  /*0470*/  IMAD.HI.U32 R4, R4, R5, RZ ;  /* 0x0000000504047227 */ /* 0x000fc800078e00ff */
[----:B------:R-:W-:Y:S02]  /*0480*/  IMAD R0, R4, R0, R5 ;  /* 0x0000000004007224 */ /* 0x000fe400078e0205 */
[----:B------:R-:W-:-:S03]  /*0490*/  VIADD R5, R9, 0xffffffe ;  /* 0x0ffffffe09057836 */ /* 0x000fc60000000000 */
[----:B------:R-:W-:Y:S01]  /*04a0*/  ISETP.GT.U32.AND P1, PT, R11, R0, PT ;  /* 0x000000000b00720c */ /* 0x000fe20003f24070 */
[----:B--2---:R-:W2:Y:S08]  /*04b0*/  MUFU.RCP R8, R6 ;  /* 0x0000000600087308 */ /* 0x004eb00000001000 */
[----:B------:R-:W4:Y:S04]  /*04c0*/  F2I.FTZ.U32.TRUNC.NTZ R5, R5 ;  /* 0x0000000500057305 */ /* 0x000f28000021f000 */
[----:B------:R-:W-:-:S02]  /*04d0*/  @!P1 IMAD.IADD R0, R0, 0x1, -R11 ;  /* 0x0000000100009824 */ /* 0x000fc400078e0a0b */
[----:B------:R-:W-:Y:S01]  /*04e0*/  @!P1 VIADD R4, R4, 0x1 ;  /* 0x0000000104049836 */ /* 0x000fe20000000000 */
[----:B------:R-:W-:Y:S02]  /*04f0*/  ISETP.NE.AND P1, PT, R15, RZ, PT ;  /* 0x000000ff0f00720c */ /* 0x000fe40003f25270 */
[----:B------:R-:W-:Y:S02]  /*0500*/  ISETP.GE.U32.AND P0, PT, R0, R11, PT ;  /* 0x0000000b0000720c */ /* 0x000fe40003f06070 */
[----:B------:R-:W-:Y:S01]  /*0510*/  LOP3.LUT R0, R12, R15, RZ, 0x3c, !PT ;  /* 0x0000000f0c007212 */ /* 0x000fe200078e3cff */
[----:B--2---:R-:W-:Y:S01]  /*0520*/  VIADD R8, R8, 0xffffffe ;  /* 0x0ffffffe08087836 */ /* 0x004fe20000000000 */
[C---:B---3--:R-:W-:Y:S01]  /*0530*/  LOP3.LUT R95, R2.reuse, 0x3f, RZ, 0xc0, !PT ;  /* 0x0000003f025f7812 */ /* 0x048fe200078ec0ff */
[----:B------:R-:W-:Y:S01]  /*0540*/  IMAD.SHL.U32 R205, R2, 0x4, RZ ;  /* 0x0000000402cd7824 */ /* 0x000fe200078e00ff */
[----:B------:R-:W-:Y:S02]  /*0550*/  ISETP.GE.AND P2, PT, R0, RZ, PT ;  /* 0x000000ff0000720c */ /* 0x000fe40003f46270 */
[----:B------:R-:W-:Y:S01]  /*0560*/  LOP3.LUT R0, R2, 0x40, RZ, 0xc0, !PT ;  /* 0x0000004002007812 */ /* 0x000fe200078ec0ff */
[----:B------:R-:W-:Y:S01]  /*0570*/  IMAD.SHL.U32 R9, R95, 0x80, RZ ;  /* 0x000000805f097824 */ /* 0x000fe200078e00ff */
[----:B------:R-:W-:Y:S01]  /*0580*/  SHF.R.U32.HI R11, RZ, 0x6, R2 ;  /* 0x00000006ff0b7819 */ /* 0x000fe20000011602 */
[----:B----4-:R-:W-:-:S02]  /*0590*/  IMAD.MOV R14, RZ, RZ, -R5 ;  /* 0x000000ffff0e7224 */ /* 0x010fc400078e0a05 */
[----:B------:R-:W-:Y:S01]  /*05a0*/  @P0 VIADD R4, R4, 0x1 ;  /* 0x0000000104040836 */ /* 0x000fe20000000000 */
[----:B------:R-:W-:Y:S01]  /*05b0*/  LEA.HI R6, R0, R9, RZ, 0x1c ;  /* 0x0000000900067211 */ /* 0x000fe200078fe0ff */
[----:B------:R-:W-:Y:S01]  /*05c0*/  IMAD R13, R14, R3, RZ ;  /* 0x000000030e0d7224 */ /* 0x000fe200078e02ff */
[----:B------:R-:W-:Y:S01]  /*05d0*/  SHF.R.S32.HI R0, RZ, 0x6, R2 ;  /* 0x00000006ff007819 */ /* 0x000fe20000011402 */
[----:B------:R-:W-:Y:S01]  /*05e0*/  IMAD.MOV.U32 R10, RZ, RZ, R4 ;  /* 0x000000ffff0a7224 */ /* 0x000fe200078e0004 */
[----:B------:R-:W2:Y:S02]  /*05f0*/  F2I.FTZ.U32.TRUNC.NTZ R9, R8 ;  /* 0x0000000800097305 */ /* 0x000ea4000021f000 */
[----:B------:R-:W-:Y:S01]  /*0600*/  SGXT R0, R0, 0x1 ;  /* 0x000000010000781a */ /* 0x000fe20000000200 */
[----:B------:R-:W-:Y:S01]  /*0610*/  @!P2 IMAD.MOV R10, RZ, RZ, -R10 ;  /* 0x000000ffff0aa224 */ /* 0x000fe200078e0a0a */
[----:B------:R-:W-:Y:S02]  /*0620*/  @!P1 LOP3.LUT R10, RZ, R15, RZ, 0x33, !PT ;  /* 0x0000000fff0a9212 */ /* 0x000fe400078e33ff */
[----:B------:R-:W-:-:S02]  /*0630*/  LOP3.LUT R4, R0, 0x90, RZ, 0xc0, !PT ;  /* 0x0000009000047812 */ /* 0x000fc400078ec0ff */
[----:B------:R-:W-:Y:S01]  /*0640*/  SGXT.U32 R0, R11, 0x1 ;  /* 0x000000010b00781a */ /* 0x000fe20000000000 */
[----:B------:R-:W-:Y:S01]  /*0650*/  IMAD.SHL.U32 R11, R10, 0x80, RZ ;  /* 0x000000800a0b7824 */ /* 0x000fe200078e00ff */
[----:B------:R-:W-:Y:S01]  /*0660*/  LOP3.LUT R205, R4, 0x7c, R205, 0x78, !PT ;  /* 0x0000007c04cd7812 */ /* 0x000fe200078e78cd */
[----:B------:R-:W-:Y:S02]  /*0670*/  IMAD.MOV.U32 R4, RZ, RZ, RZ ;  /* 0x000000ffff047224 */ /* 0x000fe400078e00ff */
[----:B------:R-:W-:Y:S01]  /*0680*/  IMAD.MOV R10, RZ, RZ, -R10 ;  /* 0x000000ffff0a7224 */ /* 0x000fe200078e0a0a */
[----:B------:R-:W-:Y:S01]  /*0690*/  LOP3.LUT R206, R11, R0, RZ, 0xfc, !PT ;  /* 0x000000000bce7212 */ /* 0x000fe200078efcff */
[----:B------:R-:W-:Y:S01]  /*06a0*/  IMAD.HI.U32 R4, R5, R13, R4 ;  /* 0x0000000d05047227 */ /* 0x000fe200078e0004 */
[C-C-:B------:R-:W-:Y:S02]  /*06b0*/  LOP3.LUT R179, R11.reuse, 0x2, R0.reuse, 0xfe, !PT ;  /* 0x000000020bb37812 */ /* 0x140fe400078efe00 */
[----:B------:R-:W-:Y:S01]  /*06c0*/  LOP3.LUT R178, R11, 0x4, R0, 0xfe, !PT ;  /* 0x000000040bb27812 */ /* 0x000fe200078efe00 */
[----:B--2---:R-:W-:Y:S01]  /*06d0*/  IMAD.MOV R16, RZ, RZ, -R9 ;  /* 0x000000ffff107224 */ /* 0x004fe200078e0a09 */
[----:B------:R-:W-:Y:S01]  /*06e0*/  IABS R14, R206 ;  /* 0x000000ce000e7213 */ /* 0x000fe20000000000 */
[----:B------:R-:W-:Y:S01]  /*06f0*/  IMAD R10, R15, R10, R12 ;  /* 0x0000000a0f0a7224 */ /* 0x000fe200078e020c */
[----:B------:R-:W-:Y:S01]  /*0700*/  IABS R17, R179 ;  /* 0x000000b300117213 */ /* 0x000fe20000000000 */
[----:B------:R-:W-:Y:S01]  /*0710*/  IMAD.MOV.U32 R8, RZ, RZ, RZ ;  /* 0x000000ffff087224 */ /* 0x000fe200078e00ff */
[----:B------:R-:W-:Y:S01]  /*0720*/  IABS R18, R178 ;  /* 0x000000b200127213 */ /* 0x000fe20000000000 */
[----:B------:R-:W-:Y:S01]  /*0730*/  IMAD.HI.U32 R5, R4, R14, RZ ;  /* 0x0000000e04057227 */ /* 0x000fe200078e00ff */
[C-C-:B------:R-:W-:Y:S01]  /*0740*/  LOP3.LUT R176, R11.reuse, 0x8, R0.reuse, 0xfe, !PT ;  /* 0x000000080bb07812 */ /* 0x140fe200078efe00 */
[----:B------:R-:W-:Y:S01]  /*0750*/  STL [R1+0x134], R179 ;  /* 0x000134b301007387 */ /* 0x000fe20000100800 */
[C-C-:B------:R-:W-:Y:S01]  /*0760*/  LOP3.LUT R174, R11.reuse, 0xc, R0.reuse, 0xfe, !PT ;  /* 0x0000000c0bae7812 */ /* 0x140fe200078efe00 */
[----:B------:R-:W-:Y:S01]  /*0770*/  IMAD R15, R16, R7, RZ ;  /* 0x00000007100f7224 */ /* 0x000fe200078e02ff */
[C-C-:B------:R-:W-:Y:S01]  /*0780*/  LOP3.LUT R177, R11.reuse, 0x6, R0.reuse, 0xfe, !PT ;  /* 0x000000060bb17812 */ /* 0x140fe200078efe00 */
[C---:B------:R-:W-:Y:S01]  /*0790*/  IMAD.HI.U32 R12, R4.reuse, R17, RZ ;  /* 0x00000011040c7227 */ /* 0x040fe200078e00ff */
[----:B------:R-:W-:Y:S01]  /*07a0*/  IABS R23, R174 ;  /* 0x000000ae00177213 */ /* 0x000fe20000000000 */
[----:B------:R-:W-:Y:S01]  /*07b0*/  STL [R1+0x130], R178 ;  /* 0x000130b201007387 */ /* 0x000fe20000100800 */
[C-C-:B------:R-:W-:Y:S01]  /*07c0*/  LOP3.LUT R173, R11.reuse, 0xe, R0.reuse, 0xfe, !PT ;  /* 0x0000000e0bad7812 */ /* 0x140fe200078efe00 */
[C---:B------:R-:W-:Y:S01]  /*07d0*/  IMAD.HI.U32 R13, R4.reuse, R18, RZ ;  /* 0x00000012040d7227 */ /* 0x040fe200078e00ff */
[C-C-:B------:R-:W-:Y:S01]  /*07e0*/  LOP3.LUT R172, R11.reuse, 0x10, R0.reuse, 0xfe, !PT ;  /* 0x000000100bac7812 */ /* 0x140fe200078efe00 */
[----:B------:R-:W-:Y:S01]  /*07f0*/  STL [R1+0x12c], R177 ;  /* 0x00012cb101007387 */ /* 0x000fe20000100800 */
[----:B------:R-:W-:Y:S01]  /*0800*/  IABS R25, R173 ;  /* 0x000000ad00197213 */ /* 0x000fe20000000000 */
[----:B------:R-:W-:Y:S01]  /*0810*/  IMAD.MOV R16, RZ, RZ, -R5 ;  /* 0x000000ffff107224 */ /* 0x000fe200078e0a05 */
[----:B------:R-:W-:Y:S01]  /*0820*/  LOP3.LUT R170, R11, 0x14, R0, 0xfe, !PT ;  /* 0x000000140baa7812 */ /* 0x000fe200078efe00 */
[----:B------:R-:W-:Y:S01]  /*0830*/  IMAD.HI.U32 R5, R9, R15, R8 ;  /* 0x0000000f09057227 */ /* 0x000fe200078e0008 */
[----:B------:R-:W-:Y:S01]  /*0840*/  LOP3.LUT R167, R11, 0x1a, R0, 0xfe, !PT ;  /* 0x0000001a0ba77812 */ /* 0x000fe200078efe00 */
[----:B------:R-:W-:Y:S01]  /*0850*/  STL [R1+0x128], R176 ;  /* 0x000128b001007387 */ /* 0x000fe20000100800 */
[----:B------:R-:W-:Y:S01]  /*0860*/  IABS R28, R170 ;  /* 0x000000aa001c7213 */ /* 0x000fe20000000000 */
[----:B------:R-:W-:Y:S01]  /*0870*/  IMAD.IADD R9, R19, 0x1, R10 ;  /* 0x0000000113097824 */ /* 0x000fe200078e020a */
[----:B------:R-:W-:Y:S01]  /*0880*/  IABS R19, R176 ;  /* 0x000000b000137213 */ /* 0x000fe20000000000 */
[----:B------:R-:W-:Y:S01]  /*0890*/  IMAD.MOV R12, RZ, RZ, -R12 ;  /* 0x000000ffff0c7224 */ /* 0x000fe200078e0a0c */
[----:B------:R-:W-:Y:S01]  /*08a0*/  LOP3.LUT R165, R11, 0x1e, R0, 0xfe, !PT ;  /* 0x0000001e0ba57812 */ /* 0x000fe200078efe00 */
[----:B------:R-:W-:Y:S01]  /*08b0*/  IMAD.MOV R13, RZ, RZ, -R13 ;  /* 0x000000ffff0d7224 */ /* 0x000fe200078e0a0d */
[----:B------:R-:W-:Y:S01]  /*08c0*/  IABS R34, R167 ;  /* 0x000000a700227213 */ /* 0x000fe20000000000 */
[C---:B------:R-:W-:Y:S01]  /*08d0*/  IMAD R10, R3.reuse, R16, R14 ;  /* 0x00000010030a7224 */ /* 0x040fe200078e020e */
[----:B------:R-:W-:Y:S01]  /*08e0*/  IABS R38, R165 ;  /* 0x000000a500267213 */ /* 0x000fe20000000000 */
[----:B------:R-:W-:Y:S01]  /*08f0*/  IMAD R8, R3, R12, R17 ;  /* 0x0000000c03087224 */ /* 0x000fe200078e0211 */
[----:B------:R-:W-:Y:S01]  /*0900*/  LOP3.LUT R162, R11, 0x24, R0, 0xfe, !PT ;  /* 0x000000240ba27812 */ /* 0x000fe200078efe00 */
[----:B------:R-:W-:Y:S01]  /*0910*/  IMAD R12, R3, R13, R18 ;  /* 0x0000000d030c7224 */ /* 0x000fe200078e0212 */
[----:B------:R-:W-:Y:S01]  /*0920*/  IABS R18, R177 ;  /* 0x000000b100127213 */ /* 0x000fe20000000000 */
[----:B------:R-:W-:Y:S01]  /*0930*/  IMAD.HI.U32 R14, R4, R19, RZ ;  /* 0x00000013040e7227 */ /* 0x000fe200078e00ff */
[----:B------:R-:W-:-:S02]  /*0940*/  LOP3.LUT R160, R11, 0x28, R0, 0xfe, !PT ;  /* 0x000000280ba07812 */ /* 0x000fc400078efe00 */
[----:B------:R-:W-:Y:S01]  /*0950*/  IABS R44, R162 ;  /* 0x000000a2002c7213 */ /* 0x000fe20000000000 */
[C---:B------:R-:W-:Y:S01]  /*0960*/  IMAD.HI.U32 R16, R4.reuse, R23, RZ ;  /* 0x0000001704107227 */ /* 0x040fe200078e00ff */
[----:B------:R-:W-:Y:S02]  /*0970*/  IABS R48, R160 ;  /* 0x000000a000307213 */ /* 0x000fe40000000000 */
[C---:B------:R-:W-:Y:S01]  /*0980*/  LOP3.LUT R157, R11.reuse, 0x2e, R0, 0xfe, !PT ;  /* 0x0000002e0b9d7812 */ /* 0x040fe200078efe00 */
[----:B------:R-:W-:Y:S01]  /*0990*/  IMAD.MOV R20, RZ, RZ, -R14 ;  /* 0x000000ffff147224 */ /* 0x000fe200078e0a0e */
[----:B------:R-:W-:Y:S01]  /*09a0*/  LOP3.LUT R153, R11, 0x32, R0, 0xfe, !PT ;  /* 0x000000320b997812 */ /* 0x000fe200078efe00 */
[----:B------:R-:W-:Y:S01]  /*09b0*/  IMAD.MOV R24, RZ, RZ, -R16 ;  /* 0x000000ffff187224 */ /* 0x000fe200078e0a10 */
[----:B------:R-:W-:Y:S01]  /*09c0*/  IABS R56, R157 ;  /* 0x0000009d00387213 */ /* 0x000fe20000000000 */
[----:B------:R-:W-:Y:S01]  /*09d0*/  IMAD.HI.U32 R13, R4, R18, RZ ;  /* 0x00000012040d7227 */ /* 0x000fe200078e00ff */
[----:B------:R-:W-:-:S02]  /*09e0*/  IABS R60, R153 ;  /* 0x00000099003c7213 */ /* 0x000fc40000000000 */
[--C-:B------:R-:W-:Y:S01]  /*09f0*/  LOP3.LUT R149, R11, 0x3a, R0.reuse, 0xfe, !PT ;  /* 0x0000003a0b957812 */ /* 0x100fe200078efe00 */
[----:B------:R-:W-:Y:S01]  /*0a00*/  IMAD R16, R3, R20, R19 ;  /* 0x0000001403107224 */ /* 0x000fe200078e0213 */
[----:B------:R-:W-:Y:S01]  /*0a10*/  LOP3.LUT R147, R11, 0x3e, R0, 0xfe, !PT ;  /* 0x0000003e0b937812 */ /* 0x000fe200078efe00 */
[C---:B------:R-:W-:Y:S01]  /*0a20*/  IMAD R20, R3.reuse, R24, R23 ;  /* 0x0000001803147224 */ /* 0x040fe200078e0217 */
[----:B------:R-:W-:Y:S01]  /*0a30*/  IABS R24, R172 ;  /* 0x000000ac00187213 */ /* 0x000fe20000000000 */
[----:B------:R-:W-:Y:S01]  /*0a40*/  IMAD.MOV R13, RZ, RZ, -R13 ;  /* 0x000000ffff0d7224 */ /* 0x000fe200078e0a0d */
[----:B------:R-:W-:Y:S01]  /*0a50*/  IABS R68, R149 ;  /* 0x0000009500447213 */ /* 0x000fe20000000000 */
[----:B------:R-:W-:Y:S01]  /*0a60*/  IMAD.HI.U32 R17, R4, R25, RZ ;  /* 0x0000001904117227 */ /* 0x000fe200078e00ff */
[----:B------:R-:W-:Y:S02]  /*0a70*/  IABS R72, R147 ;  /* 0x0000009300487213 */ /* 0x000fe40000000000 */
[C---:B------:R-:W-:Y:S01]  /*0a80*/  LOP3.LUT R144, R206.reuse, 0x44, RZ, 0xfc, !PT ;  /* 0x00000044ce907812 */ /* 0x040fe200078efcff */
[----:B------:R-:W-:Y:S01]  /*0a90*/  IMAD R14, R3, R13, R18 ;  /* 0x0000000d030e7224 */ /* 0x000fe200078e0212 */
[----:B------:R-:W-:Y:S01]  /*0aa0*/  LOP3.LUT R142, R206, 0x48, RZ, 0xfc, !PT ;  /* 0x00000048ce8e7812 */ /* 0x000fe200078efcff */
[----:B------:R-:W-:Y:S01]  /*0ab0*/  IMAD.HI.U32 R13, R4, R24, RZ ;  /* 0x00000018040d7227 */ /* 0x000fe200078e00ff */
[----:B------:R-:W-:-:S02]  /*0ac0*/  IABS R78, R144 ;  /* 0x00000090004e7213 */ /* 0x000fc40000000000 */
[----:B------:R-:W-:Y:S01]  /*0ad0*/  IABS R82, R142 ;  /* 0x0000008e00527213 */ /* 0x000fe20000000000 */
[----:B------:R-:W-:Y:S01]  /*0ae0*/  IMAD.MOV R26, RZ, RZ, -R17 ;  /* 0x000000ffff1a7224 */ /* 0x000fe200078e0a11 */
[----:B------:R-:W-:Y:S01]  /*0af0*/  LOP3.LUT R140, R206, 0x4e, RZ, 0xfc, !PT ;  /* 0x0000004ece8c7812 */ /* 0x000fe200078efcff */
[----:B------:R-:W-:Y:S01]  /*0b00*/  IMAD.HI.U32 R17, R4, R28, RZ ;  /* 0x0000001c04117227 */ /* 0x000fe200078e00ff */
[C---:B------:R-:W-:Y:S02]  /*0b10*/  LOP3.LUT R137, R206.reuse, 0x52, RZ, 0xfc, !PT ;  /* 0x00000052ce897812 */ /* 0x040fe400078efcff */
[----:B------:R-:W-:Y:S01]  /*0b20*/  IABS R92, R140 ;  /* 0x0000008c005c7213 */ /* 0x000fe20000000000 */
[----:B------:R-:W-:Y:S01]  /*0b30*/  IMAD.MOV R13, RZ, RZ, -R13 ;  /* 0x000000ffff0d7224 */ /* 0x000fe200078e0a0d */
[----:B------:R-:W-:Y:S01]  /*0b40*/  IABS R90, R137 ;  /* 0x00000089005a7213 */ /* 0x000fe20000000000 */
[----:B------:R-:W-:Y:S01]  /*0b50*/  IMAD.MOV R17, RZ, RZ, -R17 ;  /* 0x000000ffff117224 */ /* 0x000fe200078e0a11 */
[C---:B------:R-:W-:Y:S01]  /*0b60*/  LOP3.LUT R131, R206.reuse, 0x58, RZ, 0xfc, !PT ;  /* 0x00000058ce837812 */ /* 0x040fe200078efcff */
[----:B------:R-:W-:Y:S01]  /*0b70*/  IMAD R24, R3, R13, R24 ;  /* 0x0000000d03187224 */ /* 0x000fe200078e0218 */
[----:B------:R-:W-:Y:S01]  /*0b80*/  LOP3.LUT R127, R206, 0x5c, RZ, 0xfc, !PT ;  /* 0x0000005cce7f7812 */ /* 0x000fe200078efcff */
[----:B------:R-:W-:Y:S01]  /*0b90*/  IMAD.HI.U32 R13, R4, R34, RZ ;  /* 0x00000022040d7227 */ /* 0x000fe200078e00ff */
[----:B------:R-:W-:-:S02]  /*0ba0*/  IABS R96, R131 ;  /* 0x0000008300607213 */ /* 0x000fc40000000000 */
[----:B------:R-:W-:Y:S01]  /*0bb0*/  IABS R102, R127 ;  /* 0x0000007f00667213 */ /* 0x000fe20000000000 */
[C---:B------:R-:W-:Y:S01]  /*0bc0*/  IMAD R28, R3.reuse, R17, R28 ;  /* 0x00000011031c7224 */ /* 0x040fe200078e021c */
        /* <DEDUP_REMOVED lines=12> */
[----:B------:R-:W-:Y:S01]  /*0c90*/  LOP3.LUT R175, R11, 0xa, R0, 0xfe, !PT ;  /* 0x0000000a0baf7812 */ /* 0x000fe200078efe00 */
[----:B------:R-:W-:Y:S01]  /*0ca0*/  IMAD R38, R3, R17, R38 ;  /* 0x0000001103267224 */ /* 0x000fe200078e0226 */
[----:B------:R-:W-:Y:S01]  /*0cb0*/  IABS R118, R107 ;  /* 0x0000006b00767213 */ /* 0x000fe20000000000 */
[----:B------:R-:W-:Y:S01]  /*0cc0*/  IMAD.HI.U32 R17, R4, R48, RZ ;  /* 0x0000003004117227 */ /* 0x000fe200078e00ff */
[----:B------:R-:W-:Y:S01]  /*0cd0*/  LOP3.LUT R91, R206, 0x7e, RZ, 0xfc, !PT ;  /* 0x0000007ece5b7812 */ /* 0x000fe200078efcff */
[----:B------:R-:W-:Y:S01]  /*0ce0*/  STL [R1+0x124], R175 ;  /* 0x000124af01007387 */ /* 0x000fe20000100800 */
[----:B------:R-:W-:Y:S01]  /*0cf0*/  IABS R21, R175 ;  /* 0x000000af00157213 */ /* 0x000fe20000000000 */
[----:B------:R-:W-:Y:S01]  /*0d00*/  IMAD.MOV R13, RZ, RZ, -R13 ;  /* 0x000000ffff0d7224 */ /* 0x000fe200078e0a0d */
[----:B------:R-:W-:Y:S01]  /*0d10*/  IABS R136, R91 ;  /* 0x0000005b00887213 */ /* 0x000fe20000000000 */
[----:B------:R-:W-:Y:S01]  /*0d20*/  IMAD.MOV R17, RZ, RZ, -R17 ;  /* 0x000000ffff117224 */ /* 0x000fe200078e0a11 */
[----:B------:R-:W-:Y:S01]  /*0d30*/  LOP3.LUT R171, R11, 0x12, R0, 0xfe, !PT ;  /* 0x000000120bab7812 */ /* 0x000fe200078efe00 */
[C---:B------:R-:W-:Y:S01]  /*0d40*/  IMAD R44, R3.reuse, R13, R44 ;  /* 0x0000000d032c7224 */ /* 0x040fe200078e022c */
[----:B------:R-:W-:Y:S01]  /*0d50*/  ISETP.GT.U32.AND P0, PT, R3, R10, PT ;  /* 0x0000000a0300720c */ /* 0x000fe20003f04070 */
[C---:B------:R-:W-:Y:S01]  /*0d60*/  IMAD.HI.U32 R13, R4.reuse, R56, RZ ;  /* 0x00000038040d7227 */ /* 0x040fe200078e00ff */
[----:B------:R-:W-:Y:S01]  /*0d70*/  LOP3.LUT R169, R11, 0x16, R0, 0xfe, !PT ;  /* 0x000000160ba97812 */ /* 0x000fe200078efe00 */
[----:B------:R-:W-:Y:S01]  /*0d80*/  STL [R1+0x120], R174 ;  /* 0x000120ae01007387 */ /* 0x000fe20000100800 */
[C---:B------:R-:W-:Y:S01]  /*0d90*/  ISETP.GT.U32.AND P4, PT, R3.reuse, R8, PT ;  /* 0x000000080300720c */ /* 0x040fe20003f84070 */
[C---:B------:R-:W-:Y:S01]  /*0da0*/  IMAD R48, R3.reuse, R17, R48 ;  /* 0x0000001103307224 */ /* 0x040fe200078e0230 */
[----:B------:R-:W-:Y:S01]  /*0db0*/  IABS R30, R169 ;  /* 0x000000a9001e7213 */ /* 0x000fe20000000000 */
[C---:B------:R-:W-:Y:S01]  /*0dc0*/  IMAD.HI.U32 R17, R4.reuse, R60, RZ ;  /* 0x0000003c04117227 */ /* 0x040fe200078e00ff */
[C---:B------:R-:W-:Y:S01]  /*0dd0*/  ISETP.GT.U32.AND P5, PT, R3.reuse, R12, PT ;  /* 0x0000000c0300720c */ /* 0x040fe20003fa4070 */
[----:B------:R-:W-:Y:S01]  /*0de0*/  STL [R1+0x11c], R173 ;  /* 0x00011cad01007387 */ /* 0x000fe20000100800 */
[----:B------:R-:W-:Y:S01]  /*0df0*/  ISETP.GT.U32.AND P1, PT, R3, R16, PT ;  /* 0x000000100300720c */ /* 0x000fe20003f24070 */
[----:B------:R-:W-:Y:S01]  /*0e00*/  IMAD.MOV R13, RZ, RZ, -R13 ;  /* 0x000000ffff0d7224 */ /* 0x000fe200078e0a0d */
[----:B------:R-:W-:Y:S01]  /*0e10*/  LOP3.LUT R168, R11, 0x18, R0, 0xfe, !PT ;  /* 0x000000180ba87812 */ /* 0x000fe200078efe00 */
[----:B------:R-:W-:Y:S01]  /*0e20*/  IMAD.MOV R17, RZ, RZ, -R17 ;  /* 0x000000ffff117224 */ /* 0x000fe200078e0a11 */
[C---:B------:R-:W-:Y:S01]  /*0e30*/  ISETP.GT.U32.AND P3, PT, R3.reuse, R14, PT ;  /* 0x0000000e0300720c */ /* 0x040fe20003f64070 */
[----:B------:R-:W-:Y:S01]  /*0e40*/  IMAD R56, R3, R13, R56 ;  /* 0x0000000d03387224 */ /* 0x000fe200078e0238 */
[----:B------:R-:W-:Y:S01]  /*0e50*/  IABS R32, R168 ;  /* 0x000000a800207213 */ /* 0x000fe20000000000 */
[C---:B------:R-:W-:Y:S01]  /*0e60*/  IMAD.HI.U32 R13, R4.reuse, R68, RZ ;  /* 0x00000044040d7227 */ /* 0x040fe200078e00ff */
[C-C-:B------:R-:W-:Y:S01]  /*0e70*/  LOP3.LUT R166, R11.reuse, 0x1c, R0.reuse, 0xfe, !PT ;  /* 0x0000001c0ba67812 */ /* 0x140fe200078efe00 */
[----:B------:R-:W-:Y:S01]  /*0e80*/  STL [R1+0x118], R172 ;  /* 0x000118ac01007387 */ /* 0x000fe20000100800 */
[----:B------:R-:W-:Y:S01]  /*0e90*/  LOP3.LUT R164, R11, 0x20, R0, 0xfe, !PT ;  /* 0x000000200ba47812 */ /* 0x000fe200078efe00 */
[----:B------:R-:W-:Y:S01]  /*0ea0*/  IMAD R60, R3, R17, R60 ;  /* 0x00000011033c7224 */ /* 0x000fe200078e023c */
[----:B------:R-:W-:Y:S01]  /*0eb0*/  IABS R36, R166 ;  /* 0x000000a600247213 */ /* 0x000fe20000000000 */
[C---:B------:R-:W-:Y:S01]  /*0ec0*/  IMAD.HI.U32 R17, R4.reuse, R72, RZ ;  /* 0x0000004804117227 */ /* 0x040fe200078e00ff */
[----:B------:R-:W-:Y:S01]  /*0ed0*/  IABS R40, R164 ;  /* 0x000000a400287213 */ /* 0x000fe20000000000 */
[----:B------:R-:W-:Y:S01]  /*0ee0*/  STL [R1+0x114], R171 ;  /* 0x000114ab01007387 */ /* 0x000fe20000100800 */
[C-C-:B------:R-:W-:Y:S01]  /*0ef0*/  LOP3.LUT R163, R11.reuse, 0x22, R0.reuse, 0xfe, !PT ;  /* 0x000000220ba37812 */ /* 0x140fe200078efe00 */
[----:B------:R-:W-:Y:S01]  /*0f00*/  IMAD.MOV R13, RZ, RZ, -R13 ;  /* 0x000000ffff0d7224 */ /* 0x000fe200078e0a0d */
[----:B------:R-:W-:Y:S01]  /*0f10*/  LOP3.LUT R159, R11, 0x2a, R0, 0xfe, !PT ;  /* 0x0000002a0b9f7812 */ /* 0x000fe200078efe00 */
[----:B------:R-:W-:Y:S01]  /*0f20*/  IMAD.MOV R17, RZ, RZ, -R17 ;  /* 0x000000ffff117224 */ /* 0x000fe200078e0a11 */
[----:B------:R-:W-:Y:S01]  /*0f30*/  IABS R42, R163 ;  /* 0x000000a3002a7213 */ /* 0x000fe20000000000 */
[----:B------:R-:W-:Y:S01]  /*0f40*/  IMAD R68, R3, R13, R68 ;  /* 0x0000000d03447224 */ /* 0x000fe200078e0244 */
[C-C-:B------:R-:W-:Y:S01]  /*0f50*/  LOP3.LUT R158, R11.reuse, 0x2c, R0.reuse, 0xfe, !PT ;  /* 0x0000002c0b9e7812 */ /* 0x140fe200078efe00 */
[C---:B------:R-:W-:Y:S01]  /*0f60*/  IMAD.HI.U32 R13, R4.reuse, R78, RZ ;  /* 0x0000004e040d7227 */ /* 0x040fe200078e00ff */
[----:B------:R-:W-:Y:S01]  /*0f70*/  LOP3.LUT R161, R11, 0x26, R0, 0xfe, !PT ;  /* 0x000000260ba17812 */ /* 0x000fe200078efe00 */
[----:B------:R-:W-:Y:S01]  /*0f80*/  STL [R1+0x110], R170 ;  /* 0x000110aa01007387 */ /* 0x000fe20000100800 */
[----:B------:R-:W-:Y:S01]  /*0f90*/  IABS R50, R159 ;  /* 0x0000009f00327213 */ /* 0x000fe20000000000 */
        /* <DEDUP_REMOVED lines=18> */
[----:B------:R-:W-:Y:S01]  /*10c0*/  IMAD.HI.U32 R17, R4, R90, RZ ;  /* 0x0000005a04117227 */ /* 0x000fe200078e00ff */
[----:B------:R-:W-:Y:S01]  /*10d0*/  IABS R70, R148 ;  /* 0x0000009400467213 */ /* 0x000fe20000000000 */
[----:B------:R-:W-:Y:S01]  /*10e0*/  STL [R1+0x104], R167 ;  /* 0x000104a701007387 */ /* 0x000fe20000100800 */
[----:B------:R-:W-:Y:S01]  /*10f0*/  LOP3.LUT R150, R11, 0x38, R0, 0xfe, !PT ;  /* 0x000000380b967812 */ /* 0x000fe200078efe00 */
[----:B------:R-:W-:Y:S01]  /*1100*/  IMAD.MOV R13, RZ, RZ, -R13 ;  /* 0x000000ffff0d7224 */ /* 0x000fe200078e0a0d */
[C---:B------:R-:W-:Y:S01]  /*1110*/  LOP3.LUT R146, R206.reuse, 0x40, RZ, 0xfc, !PT ;  /* 0x00000040ce927812 */ /* 0x040fe200078efcff */
[----:B------:R-:W-:Y:S01]  /*1120*/  IMAD.MOV R17, RZ, RZ, -R17 ;  /* 0x000000ffff117224 */ /* 0x000fe200078e0a11 */
[----:B------:R-:W-:Y:S01]  /*1130*/  IABS R66, R150 ;  /* 0x0000009600427213 */ /* 0x000fe20000000000 */
[C---:B------:R-:W-:Y:S01]  /*1140*/  IMAD R92, R3.reuse, R13, R92 ;  /* 0x0000000d035c7224 */ /* 0x040fe200078e025c */
[----:B------:R-:W-:Y:S01]  /*1150*/  LOP3.LUT R143, R206, 0x46, RZ, 0xfc, !PT ;  /* 0x00000046ce8f7812 */ /* 0x000fe200078efcff */
[----:B------:R-:W-:Y:S01]  /*1160*/  IMAD.HI.U32 R13, R4, R96, RZ ;  /* 0x00000060040d7227 */ /* 0x000fe200078e00ff */
[----:B------:R-:W-:Y:S01]  /*1170*/  IABS R74, R146 ;  /* 0x00000092004a7213 */ /* 0x000fe20000000000 */
[----:B------:R-:W-:Y:S01]  /*1180*/  STL [R1+0x100], R166 ;  /* 0x000100a601007387 */ /* 0x000fe20000100800 */
[----:B------:R-:W-:Y:S01]  /*1190*/  IABS R80, R143 ;  /* 0x0000008f00507213 */ /* 0x000fe20000000000 */
[C---:B------:R-:W-:Y:S01]  /*11a0*/  IMAD R90, R3.reuse, R17, R90 ;  /* 0x00000011035a7224 */ /* 0x040fe200078e025a */
[----:B------:R-:W-:Y:S01]  /*11b0*/  LOP3.LUT R141, R206, 0x4a, RZ, 0xfc, !PT ;  /* 0x0000004ace8d7812 */ /* 0x000fe200078efcff */
[----:B------:R-:W-:Y:S01]  /*11c0*/  IMAD.HI.U32 R17, R4, R102, RZ ;  /* 0x0000006604117227 */ /* 0x000fe200078e00ff */
[C---:B------:R-:W-:Y:S01]  /*11d0*/  LOP3.LUT R145, R206.reuse, 0x42, RZ, 0xfc, !PT ;  /* 0x00000042ce917812 */ /* 0x040fe200078efcff */
[----:B------:R-:W-:Y:S01]  /*11e0*/  STL [R1+0xfc], R165 ;  /* 0x0000fca501007387 */ /* 0x000fe20000100800 */
[----:B------:R-:W-:Y:S01]  /*11f0*/  IABS R84, R141 ;  /* 0x0000008d00547213 */ /* 0x000fe20000000000 */
[----:B------:R-:W-:Y:S01]  /*1200*/  IMAD.MOV R13, RZ, RZ, -R13 ;  /* 0x000000ffff0d7224 */ /* 0x000fe200078e0a0d */
[----:B------:R-:W-:Y:S01]  /*1210*/  IABS R76, R145 ;  /* 0x00000091004c7213 */ /* 0x000fe20000000000 */
[----:B------:R-:W-:Y:S01]  /*1220*/  IMAD.MOV R17, RZ, RZ, -R17 ;  /* 0x000000ffff117224 */ /* 0x000fe200078e0a11 */
[C---:B------:R-:W-:Y:S01]  /*1230*/  LOP3.LUT R135, R206.reuse, 0x54, RZ, 0xfc, !PT ;  /* 0x00000054ce877812 */ /* 0x040fe200078efcff */
        /* <DEDUP_REMOVED lines=29> */
[----:B------:R-:W-:Y:S01]  /*1410*/  LOP3.LUT R115, R206, 0x68, RZ, 0xfc, !PT ;  /* 0x00000068ce737812 */ /* 0x000fe200078efcff */
[----:B------:R-:W-:Y:S01]  /*1420*/  IMAD.HI.U32 R15, R4, R21, RZ ;  /* 0x00000015040f7227 */ /* 0x000fe200078e00ff */
[----:B------:R-:W-:Y:S01]  /*1430*/  IABS R106, R123 ;  /* 0x0000007b006a7213 */ /* 0x000fe20000000000 */
[----:B------:R-:W-:Y:S01]  /*1440*/  STL [R1+0xe8], R160 ;  /* 0x0000e8a001007387 */ /* 0x000fe20000100800 */
        /* <DEDUP_REMOVED lines=12> */
[----:B------:R-:W-:Y:S01]  /*1510*/  STL [R1+0xe0], R158 ;  /* 0x0000e09e01007387 */ /* 0x000fe20000100800 */
[----:B------:R-:W-:Y:S01]  /*1520*/  IMAD.MOV R17, RZ, RZ, -R13 ;  /* 0x000000ffff117224 */ /* 0x000fe200078e0a0d */
[----:B------:R-:W-:Y:S01]  /*1530*/  LOP3.LUT R103, R206, 0x74, RZ, 0xfc, !PT ;  /* 0x00000074ce677812 */ /* 0x000fe200078efcff */
[C---:B------:R-:W-:Y:S01]  /*1540*/  IMAD R18, R3.reuse, R22, R21 ;  /* 0x0000001603127224 */ /* 0x040fe200078e0215 */
[----:B------:R-:W-:Y:S01]  /*1550*/  STL [R1+0xdc], R157 ;  /* 0x0000dc9d01007387 */ /* 0x000fe20000100800 */
[C---:B------:R-:W-:Y:S01]  /*1560*/  IMAD R22, R3.reuse, R26, R25 ;  /* 0x0000001a03167224 */ /* 0x040fe200078e0219 */
[----:B------:R-:W-:Y:S01]  /*1570*/  IABS R26, R171 ;  /* 0x000000ab001a7213 */ /* 0x000fe20000000000 */
[----:B------:R-:W-:Y:S01]  /*1580*/  IMAD R136, R3, R17, R136 ;  /* 0x0000001103887224 */ /* 0x000fe200078e0288 */
[----:B------:R-:W-:Y:S01]  /*1590*/  STL [R1+0xd4], R156 ;  /* 0x0000d49c01007387 */ /* 0x000fe20000100800 */
[----:B------:R-:W-:Y:S01]  /*15a0*/  IMAD.HI.U32 R19, R4, R30, RZ ;  /* 0x0000001e04137227 */ /* 0x000fe200078e00ff */
[----:B------:R-:W-:-:S02]  /*15b0*/  LOP3.LUT R101, R206, 0x76, RZ, 0xfc, !PT ;  /* 0x00000076ce657812 */ /* 0x000fc400078efcff */
[C---:B------:R-:W-:Y:S01]  /*15c0*/  ISETP.GT.U32.AND P2, PT, R3.reuse, R136, PT ;  /* 0x000000880300720c */ /* 0x040fe20003f44070 */
[----:B------:R-:W-:Y:S01]  /*15d0*/  IMAD.HI.U32 R15, R4, R26, RZ ;  /* 0x0000001a040f7227 */ /* 0x000fe200078e00ff */
[----:B------:R-:W-:Y:S01]  /*15e0*/  STL [R1+0xd0], R153 ;  /* 0x0000d09901007387 */ /* 0x000fe20000100800 */
[----:B------:R-:W-:Y:S02]  /*15f0*/  LOP3.LUT R99, R206, 0x78, RZ, 0xfc, !PT ;  /* 0x00000078ce637812 */ /* 0x000fe400078efcff */
[----:B------:R-:W-:Y:S01]  /*1600*/  IMAD.MOV R15, RZ, RZ, -R15 ;  /* 0x000000ffff0f7224 */ /* 0x000fe200078e0a0f */
[----:B------:R-:W-:Y:S01]  /*1610*/  STL [R1+0xcc], R152 ;  /* 0x0000cc9801007387 */ /* 0x000fe20000100800 */
[----:B------:R-:W-:Y:S01]  /*1620*/  @!P0 IMAD.IADD R10, R10, 0x1, -R3 ;  /* 0x000000010a0a8824 */ /* 0x000fe200078e0a03 */
[C---:B------:R-:W-:Y:S01]  /*1630*/  ISETP.GT.U32.AND P0, PT, R3.reuse, R18, PT ;  /* 0x000000120300720c */ /* 0x040fe20003f04070 */
[----:B------:R-:W-:Y:S01]  /*1640*/  IMAD.MOV R19, RZ, RZ, -R19 ;  /* 0x000000ffff137224 */ /* 0x000fe200078e0a13 */
[----:B------:R-:W-:Y:S01]  /*1650*/  STL [R1+0xc8], R151 ;  /* 0x0000c89701007387 */ /* 0x000fe20000100800 */
[C---:B------:R-:W-:Y:S01]  /*1660*/  IMAD R26, R3.reuse, R15, R26 ;  /* 0x0000000f031a7224 */ /* 0x040fe200078e021a */
[C---:B------:R-:W-:Y:S01]  /*1670*/  ISETP.GT.U32.AND P6, PT, R3.reuse, R10, PT ;  /* 0x0000000a0300720c */ /* 0x040fe20003fc4070 */
[C---:B------:R-:W-:Y:S01]  /*1680*/  IMAD R30, R3.reuse, R19, R30 ;  /* 0x00000013031e7224 */ /* 0x040fe200078e021e */
[----:B------:R-:W-:Y:S01]  /*1690*/  STL [R1+0xc4], R150 ;  /* 0x0000c49601007387 */ /* 0x000fe20000100800 */
[--C-:B------:R-:W-:Y:S01]  /*16a0*/  @!P2 IMAD.IADD R136, R136, 0x1, -R3.reuse ;  /* 0x000000018888a824 */ /* 0x100fe200078e0a03 */
[C---:B------:R-:W-:Y:S01]  /*16b0*/  ISETP.GT.U32.AND P2, PT, R3.reuse, R20, PT ;  /* 0x000000140300720c */ /* 0x040fe20003f44070 */
[--C-:B------:R-:W-:Y:S01]  /*16c0*/  @!P4 IMAD.IADD R8, R8, 0x1, -R3.reuse ;  /* 0x000000010808c824 */ /* 0x100fe200078e0a03 */
[C---:B------:R-:W-:Y:S01]  /*16d0*/  ISETP.GT.U32.AND P4, PT, R3.reuse, R24, PT ;  /* 0x000000180300720c */ /* 0x040fe20003f84070 */
[----:B------:R-:W-:Y:S01]  /*16e0*/  @!P5 IMAD.IADD R12, R12, 0x1, -R3 ;  /* 0x000000010c0cd824 */ /* 0x000fe200078e0a03 */
[----:B------:R-:W-:Y:S01]  /*16f0*/  ISETP.GT.U32.AND P5, PT, R3, R26, PT ;  /* 0x0000001a0300720c */ /* 0x000fe20003fa4070 */
[----:B------:R-:W-:Y:S01]  /*1700*/  IMAD.HI.U32 R21, R4, R32, RZ ;  /* 0x0000002004157227 */ /* 0x000fe200078e00ff */
[----:B------:R-:W-:Y:S01]  /*1710*/  STL [R1+0xc0], R149 ;  /* 0x0000c09501007387 */ /* 0x000fe20000100800 */
[----:B------:R-:W-:-:S02]  /*1720*/  LOP3.LUT R97, R206, 0x7a, RZ, 0xfc, !PT ;  /* 0x0000007ace617812 */ /* 0x000fc400078efcff */
[----:B------:R-:W-:Y:S01]  /*1730*/  @!P1 IMAD.IADD R16, R16, 0x1, -R3 ;  /* 0x0000000110109824 */ /* 0x000fe200078e0a03 */
[C---:B------:R-:W-:Y:S01]  /*1740*/  ISETP.GT.U32.AND P1, PT, R3.reuse, R30, PT ;  /* 0x0000001e0300720c */ /* 0x040fe20003f24070 */
[----:B------:R-:W-:Y:S01]  /*1750*/  IMAD.MOV R21, RZ, RZ, -R21 ;  /* 0x000000ffff157224 */ /* 0x000fe200078e0a15 */
[----:B------:R-:W-:Y:S01]  /*1760*/  STL [R1+0xbc], R148 ;  /* 0x0000bc9401007387 */ /* 0x000fe20000100800 */
[--C-:B------:R-:W-:Y:S01]  /*1770*/  @!P6 IMAD.IADD R10, R10, 0x1, -R3.reuse ;  /* 0x000000010a0ae824 */ /* 0x100fe200078e0a03 */
[C---:B------:R-:W-:Y:S01]  /*1780*/  ISETP.GT.U32.AND P6, PT, R3.reuse, R22, PT ;  /* 0x000000160300720c */ /* 0x040fe20003fc4070 */
[--C-:B------:R-:W-:Y:S01]  /*1790*/  @!P3 IMAD.IADD R14, R14, 0x1, -R3.reuse ;  /* 0x000000010e0eb824 */ /* 0x100fe200078e0a03 */
[C---:B------:R-:W-:Y:S01]  /*17a0*/  ISETP.GT.U32.AND P3, PT, R3.reuse, R28, PT ;  /* 0x0000001c0300720c */ /* 0x040fe20003f64070 */
[C---:B------:R-:W-:Y:S01]  /*17b0*/  IMAD R32, R3.reuse, R21, R32 ;  /* 0x0000001503207224 */ /* 0x040fe200078e0220 */
[----:B------:R-:W-:Y:S01]  /*17c0*/  STL [R1+0xb8], R147 ;  /* 0x0000b89301007387 */ /* 0x000fe20000100800 */
[--C-:B------:R-:W-:Y:S01]  /*17d0*/  @!P0 IMAD.IADD R18, R18, 0x1, -R3.reuse ;  /* 0x0000000112128824 */ /* 0x100fe200078e0a03 */
[----:B------:R-:W-:Y:S01]  /*17e0*/  LOP3.LUT R89, R206, 0x7c, RZ, 0xfc, !PT ;  /* 0x0000007cce597812 */ /* 0x000fe200078efcff */
[--C-:B------:R-:W-:Y:S01]  /*17f0*/  @!P2 IMAD.IADD R20, R20, 0x1, -R3.reuse ;  /* 0x000000011414a824 */ /* 0x100fe200078e0a03 */
[C---:B------:R-:W-:Y:S01]  /*1800*/  ISETP.GT.U32.AND P2, PT, R3.reuse, R34, PT ;  /* 0x000000220300720c */ /* 0x040fe20003f44070 */
        /* <DEDUP_REMOVED lines=10> */
[----:B------:R-:W-:Y:S01]  /*18b0*/  IMAD.HI.U32 R15, R4, R36, RZ ;  /* 0x00000024040f7227 */ /* 0x000fe200078e00ff */
[C---:B------:R-:W-:Y:S01]  /*18c0*/  ISETP.GT.U32.AND P6, PT, R3.reuse, R8, PT ;  /* 0x000000080300720c */ /* 0x040fe20003fc4070 */
[----:B------:R-:W-:Y:S01]  /*18d0*/  STL [R1+0xb4], R146 ;  /* 0x0000b49201007387 */ /* 0x000fe20000100800 */
[----:B------:R-:W-:Y:S01]  /*18e0*/  IABS R122, R109 ;  /* 0x0000006d007a7213 */ /* 0x000fe20000000000 */
        /* <DEDUP_REMOVED lines=8> */
[----:B------:R-:W-:-:S02]  /*1970*/  IABS R126, R103 ;  /* 0x00000067007e7213 */ /* 0x000fc40000000000 */
[--C-:B------:R-:W-:Y:S01]  /*1980*/  @!P0 IMAD.IADD R32, R32, 0x1, -R3.reuse ;  /* 0x0000000120208824 */ /* 0x100fe200078e0a03 */
[C---:B------:R-:W-:Y:S01]  /*1990*/  ISETP.GT.U32.AND P0, PT, R3.reuse, R20, PT ;  /* 0x000000140300720c */ /* 0x040fe20003f04070 */
[----:B------:R-:W-:Y:S01]  /*19a0*/  @!P1 IMAD.IADD R18, R18, 0x1, -R3 ;  /* 0x0000000112129824 */ /* 0x000fe200078e0a03 */
[----:B------:R-:W-:Y:S01]  /*19b0*/  ISETP.GT.U32.AND P1, PT, R3, R34, PT ;  /* 0x000000220300720c */ /* 0x000fe20003f24070 */
[----:B------:R-:W-:Y:S01]  /*19c0*/  IMAD.MOV R15, RZ, RZ, -R15 ;  /* 0x000000ffff0f7224 */ /* 0x000fe200078e0a0f */
[----:B------:R-:W-:Y:S01]  /*19d0*/  STL [R1+0x1bc], R144 ;  /* 0x0001bc9001007387 */ /* 0x000fe20000100800 */
[----:B------:R-:W-:Y:S01]  /*19e0*/  IMAD.MOV R19, RZ, RZ, -R19 ;  /* 0x000000ffff137224 */ /* 0x000fe200078e0a13 */
[----:B------:R-:W-:Y:S01]  /*19f0*/  IABS R128, R101 ;  /* 0x0000006500807213 */ /* 0x000fe20000000000 */
[----:B------:R-:W-:Y:S01]  /*1a00*/  IMAD.HI.U32 R21, R4, R42, RZ ;  /* 0x0000002a04157227 */ /* 0x000fe200078e00ff */
[----:B------:R-:W-:Y:S01]  /*1a10*/  STL [R1+0x1b8], R143 ;  /* 0x0001b88f01007387 */ /* 0x000fe20000100800 */
[----:B------:R-:W-:-:S02]  /*1a20*/  IABS R130, R99 ;  /* 0x0000006300827213 */ /* 0x000fc40000000000 */
[C---:B------:R-:W-:Y:S01]  /*1a30*/  IMAD R36, R3.reuse, R15, R36 ;  /* 0x0000000f03247224 */ /* 0x040fe200078e0224 */
[----:B------:R-:W-:Y:S01]  /*1a40*/  STL [R1+0x1b4], R142 ;  /* 0x0001b48e01007387 */ /* 0x000fe20000100800 */
[C---:B------:R-:W-:Y:S01]  /*1a50*/  IMAD R40, R3.reuse, R19, R40 ;  /* 0x0000001303287224 */ /* 0x040fe200078e0228 */
[----:B------:R-:W-:Y:S01]  /*1a60*/  IABS R132, R97 ;  /* 0x0000006100847213 */ /* 0x000fe20000000000 */
        /* <DEDUP_REMOVED lines=8> */
[----:B------:R-:W-:Y:S01]  /*1af0*/  @!P5 IMAD.IADD R26, R26, 0x1, -R3 ;  /* 0x000000011a1ad824 */ /* 0x000fe200078e0a03 */
[C---:B------:R-:W-:Y:S01]  /*1b00*/  ISETP.GT.U32.AND P5, PT, R3.reuse, R40, PT ;  /* 0x000000280300720c */ /* 0x040fe20003fa4070 */
[----:B------:R-:W-:Y:S01]  /*1b10*/  IMAD R42, R3, R21, R42 ;  /* 0x00000015032a7224 */ /* 0x000fe200078e022a */
[----:B------:R-:W-:Y:S01]  /*1b20*/  STL [R1+0x1ac], R93 ;  /* 0x0001ac5d01007387 */ /* 0x000fe20000100800 */
[----:B------:R-:W-:Y:S01]  /*1b30*/  IMAD.HI.U32 R19, R4, R50, RZ ;  /* 0x0000003204137227 */ /* 0x000fe200078e00ff */
[----:B------:R-:W-:-:S02]  /*1b40*/  IABS R134, R89 ;  /* 0x0000005900867213 */ /* 0x000fc40000000000 */
[----:B------:R-:W-:Y:S01]  /*1b50*/  STL [R1+0x1a8], R140 ;  /* 0x0001a88c01007387 */ /* 0x000fe20000100800 */
[----:B------:R-:W-:-:S03]  /*1b60*/  IMAD.HI.U32 R21, R4, R52, RZ ;  /* 0x0000003404157227 */ /* 0x000fc600078e00ff */
[----:B------:R-:W-:Y:S01]  /*1b70*/  STL [R1+0x1a4], R139 ;  /* 0x0001a48b01007387 */ /* 0x000fe20000100800 */
[--C-:B------:R-:W-:Y:S01]  /*1b80*/  @!P0 IMAD.IADD R20, R20, 0x1, -R3.reuse ;  /* 0x0000000114148824 */ /* 0x100fe200078e0a03 */
[C---:B------:R-:W-:Y:S01]  /*1b90*/  ISETP.GT.U32.AND P0, PT, R3.reuse, R32, PT ;  /* 0x000000200300720c */ /* 0x040fe20003f04070 */
[----:B------:R-:W-:Y:S01]  /*1ba0*/  IMAD.HI.U32 R15, R4, R46, RZ ;  /* 0x0000002e040f7227 */ /* 0x000fe200078e00ff */
[----:B------:R-:W-:Y:S03]  /*1bb0*/  STL [R1+0x1a0], R137 ;  /* 0x0001a08901007387 */ /* 0x000fe60000100800 */
[----:B------:R-:W-:Y:S01]  /*1bc0*/  @!P1 IMAD.IADD R34, R34, 0x1, -R3 ;  /* 0x0000000122229824 */ /* 0x000fe200078e0a03 */
[----:B------:R-:W-:Y:S01]  /*1bd0*/  ISETP.GT.U32.AND P1, PT, R3, R48, PT ;  /* 0x000000300300720c */ /* 0x000fe20003f24070 */
[----:B------:R-:W-:Y:S01]  /*1be0*/  IMAD.MOV R19, RZ, RZ, -R19 ;  /* 0x000000ffff137224 */ /* 0x000fe200078e0a13 */
[----:B------:R-:W-:Y:S01]  /*1bf0*/  STL [R1+0x19c], R135 ;  /* 0x00019c8701007387 */ /* 0x000fe20000100800 */
[----:B------:R-:W-:-:S02]  /*1c00*/  IMAD.MOV R21, RZ, RZ, -R21 ;  /* 0x000000ffff157224 */ /* 0x000fc400078e0a15 */
[----:B------:R-:W-:Y:S01]  /*1c10*/  @!P6 IMAD.IADD R8, R8, 0x1, -R3 ;  /* 0x000000010808e824 */ /* 0x000fe200078e0a03 */
[C---:B------:R-:W-:Y:S01]  /*1c20*/  ISETP.GT.U32.AND P6, PT, R3.reuse, R30, PT ;  /* 0x0000001e0300720c */ /* 0x040fe20003fc4070 */
[----:B------:R-:W-:Y:S01]  /*1c30*/  IMAD.MOV R15, RZ, RZ, -R15 ;  /* 0x000000ffff0f7224 */ /* 0x000fe200078e0a0f */
[----:B------:R-:W-:Y:S01]  /*1c40*/  STL [R1+0x198], R133 ;  /* 0x0001988501007387 */ /* 0x000fe20000100800 */
[C---:B------:R-:W-:Y:S02]  /*1c50*/  IMAD R50, R3.reuse, R19, R50 ;  /* 0x0000001303327224 */ /* 0x040fe400078e0232 */
[C---:B------:R-:W-:Y:S01]  /*1c60*/  IMAD R52, R3.reuse, R21, R52 ;  /* 0x0000001503347224 */ /* 0x040fe200078e0234 */
[----:B------:R-:W-:Y:S01]  /*1c70*/  STL [R1+0x194], R131 ;  /* 0x0001948301007387 */ /* 0x000fe20000100800 */
[--C-:B------:R-:W-:Y:S01]  /*1c80*/  @!P3 IMAD.IADD R28, R28, 0x1, -R3.reuse ;  /* 0x000000011c1cb824 */ /* 0x100fe200078e0a03 */
[C---:B------:R-:W-:Y:S01]  /*1c90*/  ISETP.GT.U32.AND P3, PT, R3.reuse, R42, PT ;  /* 0x0000002a0300720c */ /* 0x040fe20003f64070 */
[C---:B------:R-:W-:Y:S01]  /*1ca0*/  IMAD R46, R3.reuse, R15, R46 ;  /* 0x0000000f032e7224 */ /* 0x040fe200078e022e */
[----:B------:R-:W-:Y:S01]  /*1cb0*/  STL [R1+0x190], R129 ;  /* 0x0001908101007387 */ /* 0x000fe20000100800 */
[--C-:B------:R-:W-:Y:S01]  /*1cc0*/  @!P2 IMAD.IADD R36, R36, 0x1, -R3.reuse ;  /* 0x000000012424a824 */ /* 0x100fe200078e0a03 */
[C---:B------:R-:W-:Y:S01]  /*1cd0*/  ISETP.GT.U32.AND P2, PT, R3.reuse, R50, PT ;  /* 0x000000320300720c */ /* 0x040fe20003f44070 */
[--C-:B------:R-:W-:Y:S01]  /*1ce0*/  @!P4 IMAD.IADD R38, R38, 0x1, -R3.reuse ;  /* 0x000000012626c824 */ /* 0x100fe200078e0a03 */
[C---:B------:R-:W-:Y:S01]  /*1cf0*/  ISETP.GT.U32.AND P4, PT, R3.reuse, R52, PT ;  /* 0x000000340300720c */ /* 0x040fe20003f84070 */
[--C-:B------:R-:W-:Y:S01]  /*1d00*/  @!P5 IMAD.IADD R40, R40, 0x1, -R3.reuse ;  /* 0x000000012828d824 */ /* 0x100fe200078e0a03 */
[C---:B------:R-:W-:Y:S01]  /*1d10*/  ISETP.GT.U32.AND P5, PT, R3.reuse, R56, PT ;  /* 0x000000380300720c */ /* 0x040fe20003fa4070 */
[----:B------:R-:W-:Y:S01]  /*1d20*/  IMAD.HI.U32 R15, R4, R58, RZ ;  /* 0x0000003a040f7227 */ /* 0x000fe200078e00ff */
[----:B------:R-:W-:Y:S03]  /*1d30*/  STL [R1+0x18c], R127 ;  /* 0x00018c7f01007387 */ /* 0x000fe60000100800 */
[--C-:B------:R-:W-:Y:S01]  /*1d40*/  @!P0 IMAD.IADD R32, R32, 0x1, -R3.reuse ;  /* 0x0000000120208824 */ /* 0x100fe200078e0a03 */
[C---:B------:R-:W-:Y:S01]  /*1d50*/  ISETP.GT.U32.AND P0, PT, R3.reuse, R46, PT ;  /* 0x0000002e0300720c */ /* 0x040fe20003f04070 */
[----:B------:R-:W-:Y:S01]  /*1d60*/  @!P1 IMAD.IADD R48, R48, 0x1, -R3 ;  /* 0x0000000130309824 */ /* 0x000fe200078e0a03 */
[C---:B------:R-:W-:Y:S01]  /*1d70*/  ISETP.GT.U32.AND P1, PT, R3.reuse, R40, PT ;  /* 0x000000280300720c */ /* 0x040fe20003f24070 */
[----:B------:R-:W-:Y:S01]  /*1d80*/  IMAD.MOV R15, RZ, RZ, -R15 ;  /* 0x000000ffff0f7224 */ /* 0x000fe200078e0a0f */
[----:B------:R-:W-:Y:S01]  /*1d90*/  STL [R1+0x188], R125 ;  /* 0x0001887d01007387 */ /* 0x000fe20000100800 */
[--C-:B------:R-:W-:Y:S01]  /*1da0*/  @!P6 IMAD.IADD R30, R30, 0x1, -R3.reuse ;  /* 0x000000011e1ee824 */ /* 0x100fe200078e0a03 */
[C---:B------:R-:W-:Y:S01]  /*1db0*/  ISETP.GT.U32.AND P6, PT, R3.reuse, R44, PT ;  /* 0x0000002c0300720c */ /* 0x040fe20003fc4070 */
[----:B------:R-:W-:Y:S01]  /*1dc0*/  IMAD R58, R3, R15, R58 ;  /* 0x0000000f033a7224 */ /* 0x000fe200078e023a */
[----:B------:R-:W-:Y:S01]  /*1dd0*/  STL [R1+0x184], R123 ;  /* 0x0001847b01007387 */ /* 0x000fe20000100800 */
[----:B------:R-:W-:-:S02]  /*1de0*/  @!P3 IMAD.IADD R42, R42, 0x1, -R3 ;  /* 0x000000012a2ab824 */ /* 0x000fc400078e0a03 */
        /* <DEDUP_REMOVED lines=10> */
[----:B------:R-:W-:Y:S01]  /*1e90*/  @!P5 IMAD.IADD R56, R56, 0x1, -R3 ;  /* 0x000000013838d824 */ /* 0x000fe200078e0a03 */
[C---:B------:R-:W-:Y:S01]  /*1ea0*/  ISETP.GT.U32.AND P5, PT, R3.reuse, R46, PT ;  /* 0x0000002e0300720c */ /* 0x040fe20003fa4070 */
[----:B------:R-:W-:Y:S01]  /*1eb0*/  IMAD.HI.U32 R19, R4, R62, RZ ;  /* 0x0000003e04137227 */ /* 0x000fe200078e00ff */
[----:B------:R-:W-:Y:S01]  /*1ec0*/  ISETP.GT.U32.AND P4, PT, R3, R44, PT ;  /* 0x0000002c0300720c */ /* 0x000fe20003f84070 */
[----:B------:R-:W-:Y:S02]  /*1ed0*/  STL [R1+0x180], R121 ;  /* 0x0001807901007387 */ /* 0x000fe40000100800 */
[----:B------:R-:W-:-:S02]  /*1ee0*/  IMAD.MOV R19, RZ, RZ, -R19 ;  /* 0x000000ffff137224 */ /* 0x000fc400078e0a13 */
[--C-:B------:R-:W-:Y:S01]  /*1ef0*/  @!P3 IMAD.IADD R58, R58, 0x1, -R3.reuse ;  /* 0x000000013a3ab824 */ /* 0x100fe200078e0a03 */
[C---:B------:R-:W-:Y:S01]  /*1f00*/  ISETP.GT.U32.AND P3, PT, R3.reuse, R48, PT ;  /* 0x000000300300720c */ /* 0x040fe20003f64070 */
[----:B------:R-:W-:Y:S01]  /*1f10*/  @!P2 IMAD.IADD R42, R42, 0x1, -R3 ;  /* 0x000000012a2aa824 */ /* 0x000fe200078e0a03 */
[C---:B------:R-:W-:Y:S01]  /*1f20*/  ISETP.GT.U32.AND P2, PT, R3.reuse, R56, PT ;  /* 0x000000380300720c */ /* 0x040fe20003f44070 */
[C---:B------:R-:W-:Y:S01]  /*1f30*/  IMAD.HI.U32 R21, R4.reuse, R64, RZ ;  /* 0x0000004004157227 */ /* 0x040fe200078e00ff */
[----:B------:R-:W-:Y:S03]  /*1f40*/  STL [R1+0x17c], R119 ;  /* 0x00017c7701007387 */ /* 0x000fe60000100800 */
[----:B------:R-:W-:Y:S01]  /*1f50*/  IMAD R62, R3, R19, R62 ;  /* 0x00000013033e7224 */ /* 0x000fe200078e023e */
[----:B------:R-:W-:Y:S01]  /*1f60*/  STL [R1+0x178], R117 ;  /* 0x0001787501007387 */ /* 0x000fe20000100800 */
[----:B------:R-:W-:-:S03]  /*1f70*/  IMAD.HI.U32 R15, R4, R70, RZ ;  /* 0x00000046040f7227 */ /* 0x000fc600078e00ff */
[----:B------:R-:W-:Y:S01]  /*1f80*/  STL [R1+0x174], R115 ;  /* 0x0001747301007387 */ /* 0x000fe20000100800 */
[----:B------:R-:W-:Y:S01]  /*1f90*/  @!P1 IMAD.IADD R52, R52, 0x1, -R3 ;  /* 0x0000000134349824 */ /* 0x000fe200078e0a03 */
[C---:B------:R-:W-:Y:S01]  /*1fa0*/  ISETP.GT.U32.AND P1, PT, R3.reuse, R68, PT ;  /* 0x000000440300720c */ /* 0x040fe20003f24070 */
[----:B------:R-:W-:Y:S01]  /*1fb0*/  IMAD.MOV R21, RZ, RZ, -R21 ;  /* 0x000000ffff157224 */ /* 0x000fe200078e0a15 */
[----:B------:R-:W-:Y:S01]  /*1fc0*/  STL [R1+0x16c], R113 ;  /* 0x00016c7101007387 */ /* 0x000fe20000100800 */
[----:B------:R-:W-:Y:S02]  /*1fd0*/  IMAD.MOV R15, RZ, RZ, -R15 ;  /* 0x000000ffff0f7224 */ /* 0x000fe400078e0a0f */
[----:B------:R-:W-:Y:S01]  /*1fe0*/  @!P5 IMAD.IADD R46, R46, 0x1, -R3 ;  /* 0x000000012e2ed824 */ /* 0x000fe200078e0a03 */
[C---:B------:R-:W-:Y:S01]  /*1ff0*/  ISETP.GT.U32.AND P5, PT, R3.reuse, R62, PT ;  /* 0x0000003e0300720c */ /* 0x040fe20003fa4070 */
[C---:B------:R-:W-:Y:S01]  /*2000*/  IMAD R64, R3.reuse, R21, R64 ;  /* 0x0000001503407224 */ /* 0x040fe200078e0240 */
[----:B------:R-:W-:Y:S01]  /*2010*/  STL [R1+0x168], R111 ;  /* 0x0001686f01007387 */ /* 0x000fe20000100800 */
[----:B------:R-:W-:-:S02]  /*2020*/  IMAD R70, R3, R15, R70 ;  /* 0x0000000f03467224 */ /* 0x000fc400078e0246 */
        /* <DEDUP_REMOVED lines=9> */
[----:B------:R-:W-:Y:S01]  /*20c0*/  ISETP.GT.U32.AND P2, PT, R3, R70, PT ;  /* 0x000000460300720c */ /* 0x000fe20003f44070 */
[C---:B------:R-:W-:Y:S01]  /*20d0*/  IMAD.HI.U32 R19, R4.reuse, R74, RZ ;  /* 0x0000004a04137227 */ /* 0x040fe200078e00ff */
[----:B------:R-:W-:Y:S03]  /*20e0*/  STL [R1+0x160], R107 ;  /* 0x0001606b01007387 */ /* 0x000fe60000100800 */
[----:B------:R-:W-:Y:S01]  /*20f0*/  IMAD.MOV R11, RZ, RZ, -R11 ;  /* 0x000000ffff0b7224 */ /* 0x000fe200078e0a0b */
[----:B------:R-:W-:Y:S01]  /*2100*/  STL [R1+0x15c], R105 ;  /* 0x00015c6901007387 */ /* 0x000fe20000100800 */
[----:B------:R-:W-:-:S03]  /*2110*/  IMAD.HI.U32 R15, R4, R80, RZ ;  /* 0x00000050040f7227 */ /* 0x000fc600078e00ff */
[----:B------:R-:W-:Y:S01]  /*2120*/  STL [R1+0x158], R103 ;  /* 0x0001586701007387 */ /* 0x000fe20000100800 */
[----:B------:R-:W-:Y:S01]  /*2130*/  @!P1 IMAD.IADD R68, R68, 0x1, -R3 ;  /* 0x0000000144449824 */ /* 0x000fe200078e0a03 */
[C---:B------:R-:W-:Y:S01]  /*2140*/  ISETP.GT.U32.AND P1, PT, R3.reuse, R78, PT ;  /* 0x0000004e0300720c */ /* 0x040fe20003f24070 */
[----:B------:R-:W-:Y:S01]  /*2150*/  IMAD.MOV R19, RZ, RZ, -R19 ;  /* 0x000000ffff137224 */ /* 0x000fe200078e0a13 */
[----:B------:R-:W-:Y:S01]  /*2160*/  STL [R1+0x144], R91 ;  /* 0x0001445b01007387 */ /* 0x000fe20000100800 */
[C---:B------:R-:W-:Y:S02]  /*2170*/  IMAD R66, R3.reuse, R11, R66 ;  /* 0x0000000b03427224 */ /* 0x040fe400078e0242 */
[----:B------:R-:W-:Y:S01]  /*2180*/  IMAD.MOV R15, RZ, RZ, -R15 ;  /* 0x000000ffff0f7224 */ /* 0x000fe200078e0a0f */
[----:B------:R-:W-:Y:S01]  /*2190*/  STL [R1+0x154], R101 ;  /* 0x0001546501007387 */ /* 0x000fe20000100800 */
[--C-:B------:R-:W-:Y:S02]  /*21a0*/  @!P5 IMAD.IADD R62, R62, 0x1, -R3.reuse ;  /* 0x000000013e3ed824 */ /* 0x100fe400078e0a03 */
[C---:B------:R-:W-:Y:S01]  /*21b0*/  IMAD R74, R3.reuse, R19, R74 ;  /* 0x00000013034a7224 */ /* 0x040fe200078e024a */
[----:B------:R-:W-:Y:S01]  /*21c0*/  STL [R1+0x150], R99 ;  /* 0x0001506301007387 */ /* 0x000fe20000100800 */
[C---:B------:R-:W-:Y:S01]  /*21d0*/  IMAD R80, R3.reuse, R15, R80 ;  /* 0x0000000f03507224 */ /* 0x040fe200078e0250 */
        /* <DEDUP_REMOVED lines=13> */
[----:B------:R-:W-:Y:S01]  /*22b0*/  @!P1 IMAD.IADD R78, R78, 0x1, -R3 ;  /* 0x000000014e4e9824 */ /* 0x000fe200078e0a03 */
[C---:B------:R-:W-:Y:S01]  /*22c0*/  ISETP.GT.U32.AND P1, PT, R3.reuse, R70, PT ;  /* 0x000000460300720c */ /* 0x040fe20003f24070 */
[----:B------:R-:W-:-:S02]  /*22d0*/  IMAD R84, R3, R19, R84 ;  /* 0x0000001303547224 */ /* 0x000fc400078e0254 */
[--C-:B------:R-:W-:Y:S02]  /*22e0*/  @!P0 IMAD.IADD R66, R66, 0x1, -R3.reuse ;  /* 0x0000000142428824 */ /* 0x100fe400078e0a03 */
[--C-:B------:R-:W-:Y:S01]  /*22f0*/  @!P4 IMAD.IADD R72, R72, 0x1, -R3.reuse ;  /* 0x000000014848c824 */ /* 0x100fe200078e0a03 */
[C---:B------:R-:W-:Y:S01]  /*2300*/  ISETP.GT.U32.AND P4, PT, R3.reuse, R82, PT ;  /* 0x000000520300720c */ /* 0x040fe20003f84070 */
[----:B------:R-:W-:Y:S01]  /*2310*/  @!P5 IMAD.IADD R62, R62, 0x1, -R3 ;  /* 0x000000013e3ed824 */ /* 0x000fe200078e0a03 */
[----:B------:R-:W-:Y:S01]  /*2320*/  ISETP.GT.U32.AND P5, PT, R3, R84, PT ;  /* 0x000000540300720c */ /* 0x000fe20003fa4070 */
[----:B------:R-:W-:-:S04]  /*2330*/  IMAD.HI.U32 R11, R4, R76, RZ ;  /* 0x0000004c040b7227 */ /* 0x000fc800078e00ff */
[--C-:B------:R-:W-:Y:S01]  /*2340*/  @!P3 IMAD.IADD R74, R74, 0x1, -R3.reuse ;  /* 0x000000014a4ab824 */ /* 0x100fe200078e0a03 */
[C---:B------:R-:W-:Y:S01]  /*2350*/  ISETP.GT.U32.AND P3, PT, R3.reuse, R66, PT ;  /* 0x000000420300720c */ /* 0x040fe20003f64070 */
[----:B------:R-:W-:Y:S01]  /*2360*/  @!P2 IMAD.IADD R80, R80, 0x1, -R3 ;  /* 0x000000015050a824 */ /* 0x000fe200078e0a03 */
[C---:B------:R-:W-:Y:S01]  /*2370*/  ISETP.GT.U32.AND P2, PT, R3.reuse, R136, PT ;  /* 0x000000880300720c */ /* 0x040fe20003f44070 */
[----:B------:R-:W-:Y:S02]  /*2380*/  IMAD.MOV R11, RZ, RZ, -R11 ;  /* 0x000000ffff0b7224 */ /* 0x000fe400078e0a0b */
[----:B------:R-:W-:Y:S01]  /*2390*/  @!P1 IMAD.IADD R70, R70, 0x1, -R3 ;  /* 0x0000000146469824 */ /* 0x000fe200078e0a03 */
[C---:B------:R-:W-:Y:S01]  /*23a0*/  ISETP.GT.U32.AND P1, PT, R3.reuse, R80, PT ;  /* 0x000000500300720c */ /* 0x040fe20003f24070 */
[----:B------:R-:W-:Y:S02]  /*23b0*/  IMAD R76, R3, R11, R76 ;  /* 0x0000000b034c7224 */ /* 0x000fe400078e024c */
[----:B------:R-:W-:-:S03]  /*23c0*/  IMAD.HI.U32 R19, R4, R94, RZ ;  /* 0x0000005e04137227 */ /* 0x000fc600078e00ff */
[----:B------:R-:W-:Y:S01]  /*23d0*/  ISETP.GT.U32.AND P0, PT, R3, R76, PT ;  /* 0x0000004c0300720c */ /* 0x000fe20003f04070 */
[----:B------:R-:W-:-:S04]  /*23e0*/  IMAD.HI.U32 R11, R4, R86, RZ ;  /* 0x00000056040b7227 */ /* 0x000fc800078e00ff */
[----:B------:R-:W-:Y:S02]  /*23f0*/  IMAD.MOV R19, RZ, RZ, -R19 ;  /* 0x000000ffff137224 */ /* 0x000fe400078e0a13 */
[--C-:B------:R-:W-:Y:S01]  /*2400*/  @!P4 IMAD.IADD R82, R82, 0x1, -R3.reuse ;  /* 0x000000015252c824 */ /* 0x100fe200078e0a03 */
[C---:B------:R-:W-:Y:S01]  /*2410*/  ISETP.GT.U32.AND P4, PT, R3.reuse, R72, PT ;  /* 0x000000480300720c */ /* 0x040fe20003f84070 */
[----:B------:R-:W-:Y:S01]  /*2420*/  @!P5 IMAD.IADD R84, R84, 0x1, -R3 ;  /* 0x000000015454d824 */ /* 0x000fe200078e0a03 */
[----:B------:R-:W-:Y:S01]  /*2430*/  ISETP.GT.U32.AND P5, PT, R3, R74, PT ;  /* 0x0000004a0300720c */ /* 0x000fe20003fa4070 */
[----:B------:R-:W-:Y:S02]  /*2440*/  IMAD.MOV R11, RZ, RZ, -R11 ;  /* 0x000000ffff0b7224 */ /* 0x000fe400078e0a0b */
[----:B------:R-:W-:-:S04]  /*2450*/  IMAD.HI.U32 R15, R4, R88, RZ ;  /* 0x00000058040f7227 */ /* 0x000fc800078e00ff */
[C---:B------:R-:W-:Y:S02]  /*2460*/  IMAD R94, R3.reuse, R19, R94 ;  /* 0x00000013035e7224 */ /* 0x040fe400078e025e */
[--C-:B------:R-:W-:Y:S01]  /*2470*/  @!P3 IMAD.IADD R66, R66, 0x1, -R3.reuse ;  /* 0x000000014242b824 */ /* 0x100fe200078e0a03 */
[C---:B------:R-:W-:Y:S01]  /*2480*/  ISETP.GT.U32.AND P3, PT, R3.reuse, R84, PT ;  /* 0x000000540300720c */ /* 0x040fe20003f64070 */
[----:B------:R-:W-:Y:S01]  /*2490*/  @!P2 IMAD.IADD R136, R136, 0x1, -R3 ;  /* 0x000000018888a824 */ /* 0x000fe200078e0a03 */
[C---:B------:R-:W-:Y:S01]  /*24a0*/  ISETP.GT.U32.AND P2, PT, R3.reuse, R82, PT ;  /* 0x000000520300720c */ /* 0x040fe20003f44070 */
[----:B------:R-:W-:Y:S02]  /*24b0*/  IMAD R86, R3, R11, R86 ;  /* 0x0000000b03567224 */ /* 0x000fe400078e0256 */
[----:B------:R-:W-:Y:S02]  /*24c0*/  IMAD.MOV R15, RZ, RZ, -R15 ;  /* 0x000000ffff0f7224 */ /* 0x000fe400078e0a0f */
[----:B------:R-:W-:-:S04]  /*24d0*/  IMAD.HI.U32 R11, R4, R100, RZ ;  /* 0x00000064040b7227 */ /* 0x000fc800078e00ff */
[----:B------:R-:W-:Y:S01]  /*24e0*/  @!P1 IMAD.IADD R80, R80, 0x1, -R3 ;  /* 0x0000000150509824 */ /* 0x000fe200078e0a03 */
[C---:B------:R-:W-:Y:S01]  /*24f0*/  ISETP.GT.U32.AND P1, PT, R3.reuse, R94, PT ;  /* 0x0000005e0300720c */ /* 0x040fe20003f24070 */
[----:B------:R-:W-:Y:S02]  /*2500*/  IMAD R88, R3, R15, R88 ;  /* 0x0000000f03587224 */ /* 0x000fe400078e0258 */
[----:B------:R-:W-:Y:S02]  /*2510*/  IMAD.MOV R11, RZ, RZ, -R11 ;  /* 0x000000ffff0b7224 */ /* 0x000fe400078e0a0b */
[----:B------:R-:W-:-:S04]  /*2520*/  IMAD.HI.U32 R15, R4, R98, RZ ;  /* 0x00000062040f7227 */ /* 0x000fc800078e00ff */
[C---:B------:R-:W-:Y:S02]  /*2530*/  IMAD R100, R3.reuse, R11, R100 ;  /* 0x0000000b03647224 */ /* 0x040fe400078e0264 */
[----:B------:R-:W-:Y:S01]  /*2540*/  @!P4 IMAD.IADD R72, R72, 0x1, -R3 ;  /* 0x000000014848c824 */ /* 0x000fe200078e0a03 */
[C---:B------:R-:W-:Y:S01]  /*2550*/  ISETP.GT.U32.AND P4, PT, R3.reuse, R86, PT ;  /* 0x000000560300720c */ /* 0x040fe20003f84070 */
[----:B------:R-:W-:Y:S02]  /*2560*/  IMAD.MOV R15, RZ, RZ, -R15 ;  /* 0x000000ffff0f7224 */ /* 0x000fe400078e0a0f */
[--C-:B------:R-:W-:Y:S01]  /*2570*/  @!P2 IMAD.IADD R82, R82, 0x1, -R3.reuse ;  /* 0x000000015252a824 */ /* 0x100fe200078e0a03 */
[C---:B------:R-:W-:Y:S01]  /*2580*/  ISETP.GT.U32.AND P2, PT, R3.reuse, R100, PT ;  /* 0x000000640300720c */ /* 0x040fe20003f44070 */
[----:B------:R-:W-:Y:S01]  /*2590*/  @!P3 IMAD.IADD R84, R84, 0x1, -R3 ;  /* 0x000000015454b824 */ /* 0x000fe200078e0a03 */
[C---:B------:R-:W-:Y:S01]  /*25a0*/  ISETP.GT.U32.AND P3, PT, R3.reuse, R96, PT ;  /* 0x000000600300720c */ /* 0x040fe20003f64070 */
[----:B------:R-:W-:-:S02]  /*25b0*/  IMAD R98, R3, R15, R98 ;  /* 0x0000000f03627224 */ /* 0x000fc400078e0262 */
[----:B------:R-:W-:-:S04]  /*25c0*/  IMAD.HI.U32 R15, R4, R110, RZ ;  /* 0x0000006e040f7227 */ /* 0x000fc800078e00ff */
[----:B------:R-:W-:Y:S01]  /*25d0*/  @!P1 IMAD.IADD R94, R94, 0x1, -R3 ;  /* 0x000000015e5e9824 */ /* 0x000fe200078e0a03 */
[C---:B------:R-:W-:Y:S01]  /*25e0*/  ISETP.GT.U32.AND P1, PT, R3.reuse, R108, PT ;  /* 0x0000006c0300720c */ /* 0x040fe20003f24070 */
[----:B------:R-:W-:Y:S02]  /*25f0*/  IMAD.MOV R15, RZ, RZ, -R15 ;  /* 0x000000ffff0f7224 */ /* 0x000fe400078e0a0f */
[--C-:B------:R-:W-:Y:S01]  /*2600*/  @!P4 IMAD.IADD R86, R86, 0x1, -R3.reuse ;  /* 0x000000015656c824 */ /* 0x100fe200078e0a03 */
[C---:B------:R-:W-:Y:S01]  /*2610*/  ISETP.GT.U32.AND P4, PT, R3.reuse, R98, PT ;  /* 0x000000620300720c */ /* 0x040fe20003f84070 */
[C---:B------:R-:W-:Y:S02]  /*2620*/  IMAD R110, R3.reuse, R15, R110 ;  /* 0x0000000f036e7224 */ /* 0x040fe400078e026e */
[--C-:B------:R-:W-:Y:S02]  /*2630*/  @!P2 IMAD.IADD R100, R100, 0x1, -R3.reuse ;  /* 0x000000016464a824 */ /* 0x100fe400078e0a03 */
[----:B------:R-:W-:Y:S01]  /*2640*/  @!P3 IMAD.IADD R96, R96, 0x1, -R3 ;  /* 0x000000016060b824 */ /* 0x000fe200078e0a03 */
[C---:B------:R-:W-:Y:S01]  /*2650*/  ISETP.GT.U32.AND P2, PT, R3.reuse, R110, PT ;  /* 0x0000006e0300720c */ /* 0x040fe20003f44070 */
[----:B------:R-:W-:Y:S01]  /*2660*/  IMAD.HI.U32 R19, R4, R104, RZ ;  /* 0x0000006804137227 */ /* 0x000fe200078e00ff */
[----:B------:R-:W-:-:S03]  /*2670*/  ISETP.GT.U32.AND P3, PT, R3, R86, PT ;  /* 0x000000560300720c */ /* 0x000fc60003f64070 */
[----:B------:R-:W-:Y:S01]  /*2680*/  @!P1 IMAD.IADD R108, R108, 0x1, -R3 ;  /* 0x000000016c6c9824 */ /* 0x000fe200078e0a03 */
[----:B------:R-:W-:Y:S01]  /*2690*/  ISETP.GT.U32.AND P1, PT, R3, R100, PT ;  /* 0x000000640300720c */ /* 0x000fe20003f24070 */
[----:B------:R-:W-:Y:S02]  /*26a0*/  IMAD.MOV R19, RZ, RZ, -R19 ;  /* 0x000000ffff137224 */ /* 0x000fe400078e0a13 */
[----:B------:R-:W-:-:S04]  /*26b0*/  IMAD.HI.U32 R11, R4, R106, RZ ;  /* 0x0000006a040b7227 */ /* 0x000fc800078e00ff */
[----:B------:R-:W-:Y:S02]  /*26c0*/  IMAD R104, R3, R19, R104 ;  /* 0x0000001303687224 */ /* 0x000fe400078e0268 */
[----:B------:R-:W-:-:S04]  /*26d0*/  IMAD.HI.U32 R19, R4, R112, RZ ;  /* 0x0000007004137227 */ /* 0x000fc800078e00ff */
[----:B------:R-:W-:Y:S02]  /*26e0*/  IMAD.MOV R11, RZ, RZ, -R11 ;  /* 0x000000ffff0b7224 */ /* 0x000fe400078e0a0b */
[----:B------:R-:W-:Y:S02]  /*26f0*/  @!P4 IMAD.IADD R98, R98, 0x1, -R3 ;  /* 0x000000016262c824 */ /* 0x000fe400078e0a03 */
[----:B------:R-:W-:Y:S02]  /*2700*/  IMAD.MOV R19, RZ, RZ, -R19 ;  /* 0x000000ffff137224 */ /* 0x000fe400078e0a13 */
[C---:B------:R-:W-:Y:S02]  /*2710*/  IMAD R106, R3.reuse, R11, R106 ;  /* 0x0000000b036a7224 */ /* 0x040fe400078e026a */
[--C-:B------:R-:W-:Y:S01]  /*2720*/  @!P2 IMAD.IADD R110, R110, 0x1, -R3.reuse ;  /* 0x000000016e6ea824 */ /* 0x100fe200078e0a03 */
[C---:B------:R-:W-:Y:S01]  /*2730*/  ISETP.GT.U32.AND P2, PT, R3.reuse, R96, PT ;  /* 0x000000600300720c */ /* 0x040fe20003f44070 */
[----:B------:R-:W-:Y:S01]  /*2740*/  @!P3 IMAD.IADD R86, R86, 0x1, -R3 ;  /* 0x000000015656b824 */ /* 0x000fe200078e0a03 */
[----:B------:R-:W-:Y:S01]  /*2750*/  ISETP.GT.U32.AND P3, PT, R3, R98, PT ;  /* 0x000000620300720c */ /* 0x000fe20003f64070 */
[----:B------:R-:W-:-:S04]  /*2760*/  IMAD.HI.U32 R11, R4, R116, RZ ;  /* 0x00000074040b7227 */ /* 0x000fc800078e00ff */
[C---:B------:R-:W-:Y:S02]  /*2770*/  IMAD R112, R3.reuse, R19, R112 ;  /* 0x0000001303707224 */ /* 0x040fe400078e0270 */
[----:B------:R-:W-:Y:S01]  /*2780*/  @!P1 IMAD.IADD R100, R100, 0x1, -R3 ;  /* 0x0000000164649824 */ /* 0x000fe200078e0a03 */
[----:B------:R-:W-:Y:S01]  /*2790*/  ISETP.GT.U32.AND P1, PT, R3, R110, PT ;  /* 0x0000006e0300720c */ /* 0x000fe20003f24070 */
[----:B------:R-:W-:Y:S02]  /*27a0*/  IMAD.MOV R19, RZ, RZ, -R11 ;  /* 0x000000ffff137224 */ /* 0x000fe400078e0a0b */
        /* <DEDUP_REMOVED lines=9> */
[----:B------:R-:W-:Y:S01]  /*2840*/  ISETP.GT.U32.AND P1, PT, R3, R124, PT ;  /* 0x0000007c0300720c */ /* 0x000fe20003f24070 */
[----:B------:R-:W-:Y:S01]  /*2850*/  IMAD R138, R9, 0x40, R95 ;  /* 0x00000040098a7824 */ /* 0x000fe200078e025f */
[C---:B------:R-:W-:Y:S01]  /*2860*/  ISETP.GT.U32.AND P0, PT, R3.reuse, R68, PT ;  /* 0x000000440300720c */ /* 0x040fe20003f04070 */
[--C-:B------:R-:W-:Y:S01]  /*2870*/  @!P6 IMAD.IADD R58, R58, 0x1, -R3.reuse ;  /* 0x000000013a3ae824 */ /* 0x100fe200078e0a03 */
[C---:B------:R-:W-:Y:S01]  /*2880*/  ISETP.GT.U32.AND P6, PT, R3.reuse, R60, PT ;  /* 0x0000003c0300720c */ /* 0x040fe20003fc4070 */
[--C-:B------:R-:W-:Y:S01]  /*2890*/  @!P5 IMAD.IADD R74, R74, 0x1, -R3.reuse ;  /* 0x000000014a4ad824 */ /* 0x100fe200078e0a03 */
[----:B------:R-:W-:Y:S01]  /*28a0*/  ISETP.GT.U32.AND P5, PT, R3, R92, PT ;  /* 0x0000005c0300720c */ /* 0x000fe20003fa4070 */
[----:B------:R-:W-:Y:S01]  /*28b0*/  @!P3 IMAD.IADD R112, R112, 0x1, -R3 ;  /* 0x000000017070b824 */ /* 0x000fe200078e0a03 */
[----:B------:R-:W-:Y:S01]  /*28c0*/  STL [R1+0x138], R138 ;  /* 0x0001388a01007387 */ /* 0x000fe20000100800 */
[----:B------:R-:W-:Y:S01]  /*28d0*/  IMAD.HI.U32 R15, R4, R122, RZ ;  /* 0x0000007a040f7227 */ /* 0x000fe200078e00ff */
[----:B------:R-:W-:-:S02]  /*28e0*/  IABS R54, R138 ;  /* 0x0000008a00367213 */ /* 0x000fc40000000000 */
[----:B------:R2:W-:Y:S01]  /*28f0*/  STL [R1+0x1c4], R206 ;  /* 0x0001c4ce01007387 */ /* 0x0005e20000100800 */
[----:B------:R-:W-:Y:S01]  /*2900*/  @!P1 IMAD.IADD R124, R124, 0x1, -R3 ;  /* 0x000000017c7c9824 */ /* 0x000fe200078e0a03 */
[C---:B------:R-:W-:Y:S01]  /*2910*/  ISETP.GT.U32.AND P1, PT, R3.reuse, R112, PT ;  /* 0x000000700300720c */ /* 0x040fe20003f24070 */
[----:B------:R-:W-:Y:S01]  /*2920*/  IMAD.MOV R15, RZ, RZ, -R15 ;  /* 0x000000ffff0f7224 */ /* 0x000fe200078e0a0f */
[----:B------:R-:W-:Y:S01]  /*2930*/  STL [R1+0x1c8], R155 ;  /* 0x0001c89b01007387 */ /* 0x000fe20000100800 */
[--C-:B------:R-:W-:Y:S01]  /*2940*/  @!P6 IMAD.IADD R60, R60, 0x1, -R3.reuse ;  /* 0x000000013c3ce824 */ /* 0x100fe200078e0a03 */
[C---:B------:R-:W-:Y:S01]  /*2950*/  ISETP.GT.U32.AND P6, PT, R3.reuse, R64, PT ;  /* 0x000000400300720c */ /* 0x040fe20003fc4070 */
[----:B------:R-:W-:Y:S01]  /*2960*/  @!P5 IMAD.IADD R92, R92, 0x1, -R3 ;  /* 0x000000015c5cd824 */ /* 0x000fe200078e0a03 */
[----:B------:R-:W-:Y:S01]  /*2970*/  ISETP.GT.U32.AND P5, PT, R3, R102, PT ;  /* 0x000000660300720c */ /* 0x000fe20003fa4070 */
[----:B------:R-:W-:-:S03]  /*2980*/  IMAD.HI.U32 R11, R4, R126, RZ ;  /* 0x0000007e040b7227 */ /* 0x000fc600078e00ff */
[C---:B------:R-:W-:Y:S01]  /*2990*/  ISETP.GT.U32.AND P4, PT, R3.reuse, R92, PT ;  /* 0x0000005c0300720c */ /* 0x040fe20003f84070 */
[C---:B------:R-:W-:Y:S02]  /*29a0*/  IMAD R122, R3.reuse, R15, R122 ;  /* 0x0000000f037a7224 */ /* 0x040fe400078e027a */
[--C-:B------:R-:W-:Y:S01]  /*29b0*/  @!P1 IMAD.IADD R112, R112, 0x1, -R3.reuse ;  /* 0x0000000170709824 */ /* 0x100fe200078e0a03 */
[C---:B------:R-:W-:Y:S01]  /*29c0*/  ISETP.GT.U32.AND P1, PT, R3.reuse, R124, PT ;  /* 0x0000007c0300720c */ /* 0x040fe20003f24070 */
[--C-:B------:R-:W-:Y:S01]  /*29d0*/  @!P0 IMAD.IADD R68, R68, 0x1, -R3.reuse ;  /* 0x0000000144448824 */ /* 0x100fe200078e0a03 */
[C---:B------:R-:W-:Y:S01]  /*29e0*/  ISETP.GT.U32.AND P0, PT, R3.reuse, R78, PT ;  /* 0x0000004e0300720c */ /* 0x040fe20003f04070 */
[--C-:B------:R-:W-:Y:S01]  /*29f0*/  @!P6 IMAD.IADD R64, R64, 0x1, -R3.reuse ;  /* 0x000000014040e824 */ /* 0x100fe200078e0a03 */
[----:B------:R-:W-:Y:S01]  /*2a00*/  ISETP.GT.U32.AND P6, PT, R3, R76, PT ;  /* 0x0000004c0300720c */ /* 0x000fe20003fc4070 */
[----:B------:R-:W-:Y:S02]  /*2a10*/  @!P5 IMAD.IADD R102, R102, 0x1, -R3 ;  /* 0x000000016666d824 */ /* 0x000fe400078e0a03 */
[----:B------:R-:W-:-:S02]  /*2a20*/  IMAD.MOV R15, RZ, RZ, -R11 ;  /* 0x000000ffff0f7224 */ /* 0x000fc400078e0a0b */
[----:B------:R-:W-:-:S04]  /*2a30*/  IMAD.HI.U32 R11, R4, R128, RZ ;  /* 0x00000080040b7227 */ /* 0x000fc800078e00ff */
[--C-:B------:R-:W-:Y:S01]  /*2a40*/  @!P1 IMAD.IADD R124, R124, 0x1, -R3.reuse ;  /* 0x000000017c7c9824 */ /* 0x100fe200078e0a03 */
[----:B------:R-:W-:Y:S01]  /*2a50*/  ISETP.GE.AND P1, PT, R206, RZ, PT ;  /* 0x000000ffce00720c */ /* 0x000fe20003f26270 */
[--C-:B------:R-:W-:Y:S01]  /*2a60*/  @!P4 IMAD.IADD R92, R92, 0x1, -R3.reuse ;  /* 0x000000015c5cc824 */ /* 0x100fe200078e0a03 */
[----:B--2---:R-:W2:Y:S01]  /*2a70*/  LDL R206, [R1+0x138] ;  /* 0x0001380001ce7983 */ /* 0x004ea20000100800 */
[----:B------:R-:W-:Y:S01]  /*2a80*/  @!P6 IMAD.IADD R76, R76, 0x1, -R3 ;  /* 0x000000014c4ce824 */ /* 0x000fe200078e0a03 */
[C---:B------:R-:W-:Y:S01]  /*2a90*/  ISETP.GT.U32.AND P6, PT, R3.reuse, R88, PT ;  /* 0x000000580300720c */ /* 0x040fe20003fc4070 */
[----:B------:R-:W-:Y:S01]  /*2aa0*/  IMAD.MOV R11, RZ, RZ, -R11 ;  /* 0x000000ffff0b7224 */ /* 0x000fe200078e0a0b */
[C---:B------:R-:W-:Y:S01]  /*2ab0*/  ISETP.GT.U32.AND P4, PT, R3.reuse, R102, PT ;  /* 0x000000660300720c */ /* 0x040fe20003f84070 */
[----:B------:R-:W-:Y:S01]  /*2ac0*/  @!P2 IMAD.IADD R96, R96, 0x1, -R3 ;  /* 0x000000016060a824 */ /* 0x000fe200078e0a03 */
[C---:B------:R-:W-:Y:S01]  /*2ad0*/  ISETP.GT.U32.AND P2, PT, R3.reuse, R114, PT ;  /* 0x000000720300720c */ /* 0x040fe20003f44070 */
[----:B------:R-:W-:-:S02]  /*2ae0*/  IMAD R128, R3, R11, R128 ;  /* 0x0000000b03807224 */ /* 0x000fc400078e0280 */
[--C-:B------:R-:W-:Y:S01]  /*2af0*/  @!P0 IMAD.IADD R78, R78, 0x1, -R3.reuse ;  /* 0x000000014e4e8824 */ /* 0x100fe200078e0a03 */
[C---:B------:R-:W-:Y:S01]  /*2b00*/  ISETP.GT.U32.AND P0, PT, R3.reuse, R90, PT ;  /* 0x0000005a0300720c */ /* 0x040fe20003f04070 */
[C---:B------:R-:W-:Y:S01]  /*2b10*/  IMAD R116, R3.reuse, R19, R116 ;  /* 0x0000001303747224 */ /* 0x040fe200078e0274 */
[C---:B------:R-:W-:Y:S01]  /*2b20*/  ISETP.GT.U32.AND P3, PT, R3.reuse, R128, PT ;  /* 0x000000800300720c */ /* 0x040fe20003f64070 */
[C---:B------:R-:W-:Y:S02]  /*2b30*/  IMAD R126, R3.reuse, R15, R126 ;  /* 0x0000000f037e7224 */ /* 0x040fe400078e027e */
[--C-:B------:R-:W-:Y:S01]  /*2b40*/  @!P6 IMAD.IADD R88, R88, 0x1, -R3.reuse ;  /* 0x000000015858e824 */ /* 0x100fe200078e0a03 */
[C---:B------:R-:W-:Y:S01]  /*2b50*/  ISETP.GT.U32.AND P6, PT, R3.reuse, R104, PT ;  /* 0x000000680300720c */ /* 0x040fe20003fc4070 */
[--C-:B------:R-:W-:Y:S01]  /*2b60*/  @!P4 IMAD.IADD R102, R102, 0x1, -R3.reuse ;  /* 0x000000016666c824 */ /* 0x100fe200078e0a03 */
[C---:B------:R-:W-:Y:S01]  /*2b70*/  ISETP.GT.U32.AND P4, PT, R3.reuse, R116, PT ;  /* 0x000000740300720c */ /* 0x040fe20003f84070 */
[----:B------:R-:W-:Y:S01]  /*2b80*/  @!P2 IMAD.IADD R114, R114, 0x1, -R3 ;  /* 0x000000017272a824 */ /* 0x000fe200078e0a03 */
[C---:B------:R-:W-:Y:S01]  /*2b90*/  ISETP.GT.U32.AND P5, PT, R3.reuse, R88, PT ;  /* 0x000000580300720c */ /* 0x040fe20003fa4070 */
[----:B------:R-:W-:Y:S01]  /*2ba0*/  IMAD.HI.U32 R13, R4, R130, RZ ;  /* 0x00000082040d7227 */ /* 0x000fe200078e00ff */
[----:B------:R-:W-:-:S03]  /*2bb0*/  ISETP.GT.U32.AND P2, PT, R3, R126, PT ;  /* 0x0000007e0300720c */ /* 0x000fc60003f44070 */
[--C-:B------:R-:W-:Y:S01]  /*2bc0*/  @!P0 IMAD.IADD R90, R90, 0x1, -R3.reuse ;  /* 0x000000015a5a8824 */ /* 0x100fe200078e0a03 */
[C---:B------:R-:W-:Y:S01]  /*2bd0*/  ISETP.GT.U32.AND P0, PT, R3.reuse, R106, PT ;  /* 0x0000006a0300720c */ /* 0x040fe20003f04070 */
[--C-:B------:R-:W-:Y:S02]  /*2be0*/  @!P3 IMAD.IADD R128, R128, 0x1, -R3.reuse ;  /* 0x000000018080b824 */ /* 0x100fe400078e0a03 */
[--C-:B------:R-:W-:Y:S01]  /*2bf0*/  @!P6 IMAD.IADD R104, R104, 0x1, -R3.reuse ;  /* 0x000000016868e824 */ /* 0x100fe200078e0a03 */
[C---:B------:R-:W-:Y:S01]  /*2c00*/  ISETP.GT.U32.AND P6, PT, R3.reuse, R90, PT ;  /* 0x0000005a0300720c */ /* 0x040fe20003fc4070 */
[--C-:B------:R-:W-:Y:S02]  /*2c10*/  @!P4 IMAD.IADD R116, R116, 0x1, -R3.reuse ;  /* 0x000000017474c824 */ /* 0x100fe400078e0a03 */
[--C-:B------:R-:W-:Y:S01]  /*2c20*/  @!P5 IMAD.IADD R88, R88, 0x1, -R3.reuse ;  /* 0x000000015858d824 */ /* 0x100fe200078e0a03 */
[C---:B------:R-:W-:Y:S01]  /*2c30*/  ISETP.GT.U32.AND P5, PT, R3.reuse, R104, PT ;  /* 0x000000680300720c */ /* 0x040fe20003fa4070 */
[----:B------:R-:W-:Y:S01]  /*2c40*/  @!P2 IMAD.IADD R126, R126, 0x1, -R3 ;  /* 0x000000017e7ea824 */ /* 0x000fe200078e0a03 */
[----:B------:R-:W-:Y:S01]  /*2c50*/  ISETP.GT.U32.AND P2, PT, R3, R116, PT ;  /* 0x000000740300720c */ /* 0x000fe20003f44070 */
[----:B------:R-:W-:-:S04]  /*2c60*/  IMAD.HI.U32 R15, R4, R132, RZ ;  /* 0x00000084040f7227 */ /* 0x000fc800078e00ff */
[----:B------:R-:W-:-:S04]  /*2c70*/  IMAD.HI.U32 R4, R4, R134, RZ ;  /* 0x0000008604047227 */ /* 0x000fc800078e00ff */
[--C-:B------:R-:W-:Y:S01]  /*2c80*/  @!P6 IMAD.IADD R90, R90, 0x1, -R3.reuse ;  /* 0x000000015a5ae824 */ /* 0x100fe200078e0a03 */
[C---:B------:R-:W-:Y:S01]  /*2c90*/  ISETP.GT.U32.AND P6, PT, R3.reuse, R108, PT ;  /* 0x0000006c0300720c */ /* 0x040fe20003fc4070 */
        /* <DEDUP_REMOVED lines=9> */
[--C-:B------:R-:W-:Y:S01]  /*2d30*/  @!P5 IMAD.IADD R120, R120, 0x1, -R3.reuse ;  /* 0x000000017878d824 */ /* 0x100fe200078e0a03 */
[----:B------:R-:W-:Y:S01]  /*2d40*/  ISETP.GT.U32.AND P5, PT, R3, R114, PT ;  /* 0x000000720300720c */ /* 0x000fe20003fa4070 */
[----:B------:R-:W-:Y:S01]  /*2d50*/  @!P2 IMAD.IADD R126, R126, 0x1, -R3 ;  /* 0x000000017e7ea824 */ /* 0x000fe200078e0a03 */
[----:B------:R-:W-:Y:S01]  /*2d60*/  ISETP.GE.AND P2, PT, R177, RZ, PT ;  /* 0x000000ffb100720c */ /* 0x000fe20003f46270 */
[----:B------:R-:W-:Y:S01]  /*2d70*/  IMAD.MOV R5, RZ, RZ, -R5 ;  /* 0x000000ffff057224 */ /* 0x000fe200078e0a05 */
[C---:B------:R-:W-:Y:S01]  /*2d80*/  ISETP.GT.U32.AND P3, PT, R3.reuse, R120, PT ;  /* 0x000000780300720c */ /* 0x040fe20003f64070 */
[----:B------:R-:W-:Y:S01]  /*2d90*/  @!P0 IMAD.IADD R106, R106, 0x1, -R3 ;  /* 0x000000016a6a8824 */ /* 0x000fe200078e0a03 */
[----:B------:R-:W-:Y:S01]  /*2da0*/  ISETP.GT.U32.AND P0, PT, R3, R94, PT ;  /* 0x0000005e0300720c */ /* 0x000fe20003f04070 */
[----:B------:R-:W-:-:S02]  /*2db0*/  IMAD R54, R7, R5, R54 ;  /* 0x0000000507367224 */ /* 0x000fc400078e0236 */
[----:B------:R-:W-:Y:S01]  /*2dc0*/  @!P1 IMAD.MOV R10, RZ, RZ, -R10 ;  /* 0x000000ffff0a9224 */ /* 0x000fe200078e0a0a */
[----:B------:R-:W-:Y:S01]  /*2dd0*/  ISETP.GE.AND P1, PT, R171, RZ, PT ;  /* 0x000000ffab00720c */ /* 0x000fe20003f26270 */
[--C-:B------:R-:W-:Y:S01]  /*2de0*/  @!P6 IMAD.IADD R118, R118, 0x1, -R3.reuse ;  /* 0x000000017676e824 */ /* 0x100fe200078e0a03 */
[----:B------:R-:W-:Y:S01]  /*2df0*/  ISETP.GT.U32.AND P6, PT, R3, R134, PT ;  /* 0x000000860300720c */ /* 0x000fe20003fc4070 */
[--C-:B------:R-:W-:Y:S01]  /*2e00*/  @!P5 IMAD.IADD R114, R114, 0x1, -R3.reuse ;  /* 0x000000017272d824 */ /* 0x100fe200078e0a03 */
[----:B------:R-:W-:Y:S01]  /*2e10*/  ISETP.GT.U32.AND P5, PT, R7, R54, PT ;  /* 0x000000360700720c */ /* 0x000fe20003fa4070 */
[----:B------:R-:W-:Y:S01]  /*2e20*/  @!P2 IMAD.MOV R14, RZ, RZ, -R14 ;  /* 0x000000ffff0ea224 */ /* 0x000fe200078e0a0e */
[----:B------:R-:W-:Y:S01]  /*2e30*/  ISETP.GE.AND P2, PT, R172, RZ, PT ;  /* 0x000000ffac00720c */ /* 0x000fe20003f46270 */
[--C-:B------:R-:W-:Y:S01]  /*2e40*/  @!P3 IMAD.IADD R120, R120, 0x1, -R3.reuse ;  /* 0x000000017878b824 */ /* 0x100fe200078e0a03 */
[C---:B------:R-:W-:Y:S01]  /*2e50*/  ISETP.GT.U32.AND P3, PT, R3.reuse, R128, PT ;  /* 0x000000800300720c */ /* 0x040fe20003f64070 */
[--C-:B------:R-:W-:Y:S01]  /*2e60*/  @!P0 IMAD.IADD R94, R94, 0x1, -R3.reuse ;  /* 0x000000015e5e8824 */ /* 0x100fe200078e0a03 */
[----:B------:R-:W-:Y:S01]  /*2e70*/  ISETP.GT.U32.AND P0, PT, R3, R106, PT ;  /* 0x0000006a0300720c */ /* 0x000fe20003f04070 */
[----:B------:R-:W-:Y:S01]  /*2e80*/  IMAD.SHL.U32 R9, R2, 0x10, RZ ;  /* 0x0000001002097824 */ /* 0x000fe200078e00ff */
[----:B------:R-:W3:Y:S01]  /*2e90*/  LDC.64 R4, c[0x0][0x230] ;  /* 0x00008c00ff047b82 */ /* 0x000ee20000000a00 */
[----:B------:R-:W-:Y:S01]  /*2ea0*/  @!P1 IMAD.MOV R26, RZ, RZ, -R26 ;  /* 0x000000ffff1a9224 */ /* 0x000fe200078e0a1a */
[----:B------:R-:W-:Y:S01]  /*2eb0*/  ISETP.GE.AND P1, PT, R166, RZ, PT ;  /* 0x000000ffa600720c */ /* 0x000fe20003f26270 */
[----:B------:R-:W-:Y:S01]  /*2ec0*/  @!P6 IMAD.IADD R134, R134, 0x1, -R3 ;  /* 0x000000018686e824 */ /* 0x000fe200078e0a03 */
[----:B------:R-:W-:Y:S01]  /*2ed0*/  LOP3.LUT R9, R9, 0x70, RZ, 0xc0, !PT ;  /* 0x0000007009097812 */ /* 0x000fe200078ec0ff */
[----:B------:R-:W-:-:S02]  /*2ee0*/  @!P5 IMAD.IADD R54, R54, 0x1, -R7 ;  /* 0x000000013636d824 */ /* 0x000fc400078e0a07 */
[----:B------:R-:W-:Y:S01]  /*2ef0*/  @!P2 IMAD.MOV R24, RZ, RZ, -R24 ;  /* 0x000000ffff18a224 */ /* 0x000fe200078e0a18 */
[----:B------:R-:W-:Y:S01]  /*2f00*/  ISETP.GT.U32.AND P5, PT, R3, R134, PT ;  /* 0x000000860300720c */ /* 0x000fe20003fa4070 */
[----:B------:R-:W-:Y:S01]  /*2f10*/  @!P3 IMAD.IADD R128, R128, 0x1, -R3 ;  /* 0x000000018080b824 */ /* 0x000fe200078e0a03 */
[----:B------:R-:W-:Y:S01]  /*2f20*/  ISETP.GE.AND P3, PT, R178, RZ, PT ;  /* 0x000000ffb200720c */ /* 0x000fe20003f66270 */
[----:B------:R-:W-:Y:S01]  /*2f30*/  IMAD.MOV R13, RZ, RZ, -R13 ;  /* 0x000000ffff0d7224 */ /* 0x000fe200078e0a0d */
[----:B------:R-:W-:Y:S01]  /*2f40*/  ISETP.GE.AND P2, PT, R167, RZ, PT ;  /* 0x000000ffa700720c */ /* 0x000fe20003f46270 */
[----:B------:R-:W-:Y:S01]  /*2f50*/  @!P0 IMAD.IADD R106, R106, 0x1, -R3 ;  /* 0x000000016a6a8824 */ /* 0x000fe200078e0a03 */
[C---:B------:R-:W-:Y:S01]  /*2f60*/  ISETP.GT.U32.AND P0, PT, R3.reuse, R122, PT ;  /* 0x0000007a0300720c */ /* 0x040fe20003f04070 */
[----:B------:R-:W-:Y:S02]  /*2f70*/  IMAD R130, R3, R13, R130 ;  /* 0x0000000d03827224 */ /* 0x000fe400078e0282 */
[----:B------:R-:W-:-:S02]  /*2f80*/  IMAD.SHL.U32 R138, R2, 0x200, RZ ;  /* 0x00000200028a7824 */ /* 0x000fc400078e00ff */
[----:B------:R-:W-:Y:S01]  /*2f90*/  IMAD.IADD R2, R9, 0x1, R6 ;  /* 0x0000000109027824 */ /* 0x000fe200078e0206 */
[----:B------:R-:W-:Y:S01]  /*2fa0*/  ISETP.GT.U32.AND P4, PT, R3, R130, PT ;  /* 0x000000820300720c */ /* 0x000fe20003f84070 */
[----:B------:R-:W-:Y:S01]  /*2fb0*/  @!P5 IMAD.IADD R134, R134, 0x1, -R3 ;  /* 0x000000018686d824 */ /* 0x000fe200078e0a03 */
[----:B------:R-:W-:Y:S01]  /*2fc0*/  ISETP.GE.AND P5, PT, R176, RZ, PT ;  /* 0x000000ffb000720c */ /* 0x000fe20003fa6270 */
[----:B------:R-:W-:Y:S01]  /*2fd0*/  @!P3 IMAD.MOV R12, RZ, RZ, -R12 ;  /* 0x000000ffff0cb224 */ /* 0x000fe200078e0a0c */
[----:B------:R-:W-:Y:S01]  /*2fe0*/  ISETP.GE.AND P3, PT, R173, RZ, PT ;  /* 0x000000ffad00720c */ /* 0x000fe20003f66270 */
[----:B------:R-:W-:Y:S01]  /*2ff0*/  @!P2 IMAD.MOV R34, RZ, RZ, -R34 ;  /* 0x000000ffff22a224 */ /* 0x000fe200078e0a22 */
[----:B------:R-:W-:Y:S01]  /*3000*/  ISETP.GE.AND P2, PT, R162, RZ, PT ;  /* 0x000000ffa200720c */ /* 0x000fe20003f46270 */
[----:B------:R-:W-:Y:S01]  /*3010*/  IMAD.MOV.U32 R9, RZ, RZ, R42 ;  /* 0x000000ffff097224 */ /* 0x000fe200078e002a */
[----:B------:R-:W-:Y:S01]  /*3020*/  LOP3.LUT R203, R0, 0x4, RZ, 0xfc, !PT ;  /* 0x0000000400cb7812 */ /* 0x000fe200078efcff */
[----:B------:R-:W-:Y:S01]  /*3030*/  IMAD.MOV R15, RZ, RZ, -R15 ;  /* 0x000000ffff0f7224 */ /* 0x000fe200078e0a0f */
[----:B------:R-:W-:Y:S01]  /*3040*/  LOP3.LUT R205, R205, 0x4000, R138, 0xf8, !PT ;  /* 0x00004000cdcd7812 */ /* 0x000fe200078ef88a */
[----:B------:R-:W-:Y:S01]  /*3050*/  @!P1 IMAD.MOV R36, RZ, RZ, -R36 ;  /* 0x000000ffff249224 */ /* 0x000fe200078e0a24 */
[----:B------:R-:W-:Y:S01]  /*3060*/  ISETP.GE.AND P1, PT, R161, RZ, PT ;  /* 0x000000ffa100720c */ /* 0x000fe20003f26270 */
[----:B------:R-:W-:-:S02]  /*3070*/  IMAD R132, R3, R15, R132 ;  /* 0x0000000f03847224 */ /* 0x000fc400078e0284 */
[----:B------:R-:W-:Y:S02]  /*3080*/  IMAD.MOV.U32 R33, RZ, RZ, R44 ;  /* 0x000000ffff217224 */ /* 0x000fe400078e002c */
[----:B------:R-:W-:Y:S01]  /*3090*/  @!P3 IMAD.MOV R22, RZ, RZ, -R22 ;  /* 0x000000ffff16b224 */ /* 0x000fe200078e0a16 */
[----:B------:R-:W-:Y:S01]  /*30a0*/  ISETP.GE.AND P3, PT, R168, RZ, PT ;  /* 0x000000ffa800720c */ /* 0x000fe20003f66270 */
[----:B------:R-:W-:Y:S01]  /*30b0*/  @!P0 IMAD.IADD R122, R122, 0x1, -R3 ;  /* 0x000000017a7a8824 */ /* 0x000fe200078e0a03 */
[----:B------:R-:W-:Y:S01]  /*30c0*/  ISETP.GT.U32.AND P0, PT, R3, R132, PT ;  /* 0x000000840300720c */ /* 0x000fe20003f04070 */
[----:B------:R-:W-:Y:S01]  /*30d0*/  @!P5 IMAD.MOV R16, RZ, RZ, -R16 ;  /* 0x000000ffff10d224 */ /* 0x000fe200078e0a10 */
[----:B------:R-:W-:Y:S01]  /*30e0*/  ISETP.GE.AND P5, PT, R170, RZ, PT ;  /* 0x000000ffaa00720c */ /* 0x000fe20003fa6270 */
[----:B------:R-:W-:Y:S01]  /*30f0*/  @!P2 IMAD.MOV R33, RZ, RZ, -R33 ;  /* 0x000000ffff21a224 */ /* 0x000fe200078e0a21 */
[----:B------:R-:W-:Y:S01]  /*3100*/  ISETP.GE.AND P2, PT, R157, RZ, PT ;  /* 0x000000ff9d00720c */ /* 0x000fe20003f46270 */
[----:B------:R-:W-:-:S02]  /*3110*/  IMAD.MOV.U32 R11, RZ, RZ, R46 ;  /* 0x000000ffff0b7224 */ /* 0x000fc400078e002e */
[----:B------:R-:W-:Y:S02]  /*3120*/  IMAD.MOV.U32 R15, RZ, RZ, R52 ;  /* 0x000000ffff0f7224 */ /* 0x000fe400078e0034 */
[----:B------:R-:W-:Y:S01]  /*3130*/  @!P4 IMAD.IADD R130, R130, 0x1, -R3 ;  /* 0x000000018282c824 */ /* 0x000fe200078e0a03 */
[----:B------:R-:W-:Y:S01]  /*3140*/  ISETP.GT.U32.AND P4, PT, R3, R122, PT ;  /* 0x0000007a0300720c */ /* 0x000fe20003f84070 */
[----:B------:R-:W-:Y:S01]  /*3150*/  @!P3 IMAD.MOV R32, RZ, RZ, -R32 ;  /* 0x000000ffff20b224 */ /* 0x000fe200078e0a20 */
[----:B------:R-:W-:Y:S01]  /*3160*/  ISETP.GE.AND P3, PT, R163, RZ, PT ;  /* 0x000000ffa300720c */ /* 0x000fe20003f66270 */
[----:B------:R-:W-:Y:S01]  /*3170*/  @!P1 IMAD.MOV R11, RZ, RZ, -R11 ;  /* 0x000000ffff0b9224 */ /* 0x000fe200078e0a0b */
[----:B------:R-:W-:Y:S01]  /*3180*/  ISETP.GE.AND P1, PT, R156, RZ, PT ;  /* 0x000000ff9c00720c */ /* 0x000fe20003f26270 */
[--C-:B------:R-:W-:Y:S01]  /*3190*/  @!P0 IMAD.IADD R132, R132, 0x1, -R3.reuse ;  /* 0x0000000184848824 */ /* 0x100fe200078e0a03 */
[----:B------:R-:W-:Y:S01]  /*31a0*/  ISETP.GT.U32.AND P0, PT, R3, R118, PT ;  /* 0x000000760300720c */ /* 0x000fe20003f04070 */
[----:B------:R-:W-:Y:S01]  /*31b0*/  @!P5 IMAD.MOV R28, RZ, RZ, -R28 ;  /* 0x000000ffff1cd224 */ /* 0x000fe200078e0a1c */
[----:B------:R-:W-:Y:S01]  /*31c0*/  ISETP.GE.AND P5, PT, R165, RZ, PT ;  /* 0x000000ffa500720c */ /* 0x000fe20003fa6270 */
[----:B------:R-:W-:Y:S01]  /*31d0*/  @!P2 IMAD.MOV R56, RZ, RZ, -R56 ;  /* 0x000000ffff38a224 */ /* 0x000fe200078e0a38 */
[----:B------:R-:W-:Y:S01]  /*31e0*/  ISETP.GE.AND P2, PT, R150, RZ, PT ;  /* 0x000000ff9600720c */ /* 0x000fe20003f46270 */
[----:B------:R-:W-:Y:S01]  /*31f0*/  IMAD.MOV.U32 R37, RZ, RZ, R38 ;  /* 0x000000ffff257224 */ /* 0x000fe200078e0026 */
[C---:B------:R-:W-:Y:S01]  /*3200*/  ISETP.GT.U32.AND P6, PT, R3.reuse, R130, PT ;  /* 0x000000820300720c */ /* 0x040fe20003fc4070 */
[----:B------:R-:W-:Y:S01]  /*3210*/  @!P4 IMAD.IADD R122, R122, 0x1, -R3 ;  /* 0x000000017a7ac824 */ /* 0x000fe200078e0a03 */
[----:B------:R-:W-:Y:S01]  /*3220*/  ISETP.GT.U32.AND P4, PT, R3, R132, PT ;  /* 0x000000840300720c */ /* 0x000fe20003f84070 */
[----:B------:R-:W-:Y:S01]  /*3230*/  @!P3 IMAD.MOV R9, RZ, RZ, -R9 ;  /* 0x000000ffff09b224 */ /* 0x000fe200078e0a09 */
[----:B------:R-:W-:Y:S01]  /*3240*/  ISETP.GE.AND P3, PT, R158, RZ, PT ;  /* 0x000000ff9e00720c */ /* 0x000fe20003f66270 */
[----:B------:R-:W-:Y:S01]  /*3250*/  @!P1 IMAD.MOV R58, RZ, RZ, -R58 ;  /* 0x000000ffff3a9224 */ /* 0x000fe200078e0a3a */
[----:B------:R-:W-:Y:S01]  /*3260*/  ISETP.GE.AND P1, PT, R149, RZ, PT ;  /* 0x000000ff9500720c */ /* 0x000fe20003f26270 */
[----:B------:R-:W-:-:S02]  /*3270*/  IMAD.MOV.U32 R13, RZ, RZ, R48 ;  /* 0x000000ffff0d7224 */ /* 0x000fc400078e0030 */
[----:B------:R-:W-:Y:S01]  /*3280*/  @!P5 IMAD.MOV R37, RZ, RZ, -R37 ;  /* 0x000000ffff25d224 */ /* 0x000fe200078e0a25 */
[----:B------:R-:W-:Y:S01]  /*3290*/  ISETP.GE.AND P5, PT, R160, RZ, PT ;  /* 0x000000ffa000720c */ /* 0x000fe20003fa6270 */
[----:B------:R-:W-:Y:S01]  /*32a0*/  @!P2 IMAD.MOV R66, RZ, RZ, -R66 ;  /* 0x000000ffff42a224 */ /* 0x000fe200078e0a42 */
[----:B------:R-:W-:Y:S01]  /*32b0*/  ISETP.GE.AND P2, PT, R145, RZ, PT ;  /* 0x000000ff9100720c */ /* 0x000fe20003f46270 */
[--C-:B------:R-:W-:Y:S01]  /*32c0*/  @!P0 IMAD.IADD R118, R118, 0x1, -R3.reuse ;  /* 0x0000000176768824 */ /* 0x100fe200078e0a03 */
[----:B------:R-:W-:Y:S01]  /*32d0*/  ISETP.GT.U32.AND P0, PT, R7, R54, PT ;  /* 0x000000360700720c */ /* 0x000fe20003f04070 */
[----:B------:R-:W-:Y:S01]  /*32e0*/  @!P4 IMAD.IADD R132, R132, 0x1, -R3 ;  /* 0x000000018484c824 */ /* 0x000fe200078e0a03 */
[----:B------:R-:W-:Y:S01]  /*32f0*/  ISETP.GE.AND P4, PT, R179, RZ, PT ;  /* 0x000000ffb300720c */ /* 0x000fe20003f86270 */
[----:B------:R-:W-:Y:S01]  /*3300*/  @!P3 IMAD.MOV R15, RZ, RZ, -R15 ;  /* 0x000000ffff0fb224 */ /* 0x000fe200078e0a0f */
[----:B------:R-:W-:Y:S01]  /*3310*/  ISETP.GE.AND P3, PT, R151, RZ, PT ;  /* 0x000000ff9700720c */ /* 0x000fe20003f66270 */
[----:B------:R-:W-:Y:S01]  /*3320*/  @!P1 IMAD.MOV R68, RZ, RZ, -R68 ;  /* 0x000000ffff449224 */ /* 0x000fe200078e0a44 */
[----:B------:R-:W-:Y:S01]  /*3330*/  ISETP.GE.AND P1, PT, R144, RZ, PT ;  /* 0x000000ff9000720c */ /* 0x000fe20003f26270 */
[----:B-1----:R-:W-:-:S02]  /*3340*/  IMAD R212, R0, R234, RZ ;  /* 0x000000ea00d47224 */ /* 0x002fc400078e02ff */
[----:B------:R-:W-:Y:S01]  /*3350*/  @!P5 IMAD.MOV R13, RZ, RZ, -R13 ;  /* 0x000000ffff0dd224 */ /* 0x000fe200078e0a0d */
[----:B------:R-:W-:Y:S01]  /*3360*/  ISETP.GE.AND P5, PT, R153, RZ, PT ;  /* 0x000000ff9900720c */ /* 0x000fe20003fa6270 */
[----:B------:R-:W-:Y:S01]  /*3370*/  @!P2 IMAD.MOV R76, RZ, RZ, -R76 ;  /* 0x000000ffff4ca224 */ /* 0x000fe200078e0a4c */
[----:B------:R-:W-:Y:S01]  /*3380*/  ISETP.GE.AND P2, PT, R141, RZ, PT ;  /* 0x000000ff8d00720c */ /* 0x000fe20003f46270 */
[----:B------:R-:W-:Y:S01]  /*3390*/  @!P0 IMAD.IADD R54, R54, 0x1, -R7 ;  /* 0x0000000136368824 */ /* 0x000fe200078e0a07 */
[----:B------:R-:W-:Y:S01]  /*33a0*/  ISETP.NE.AND P0, PT, R155, RZ, PT ;  /* 0x000000ff9b00720c */ /* 0x000fe20003f05270 */
[----:B------:R-:W-:Y:S01]  /*33b0*/  @!P4 IMAD.MOV R8, RZ, RZ, -R8 ;  /* 0x000000ffff08c224 */ /* 0x000fe200078e0a08 */
[----:B------:R-:W-:Y:S01]  /*33c0*/  ISETP.GE.AND P4, PT, R174, RZ, PT ;  /* 0x000000ffae00720c */ /* 0x000fe20003f86270 */
[----:B------:R-:W-:Y:S01]  /*33d0*/  @!P3 IMAD.MOV R64, RZ, RZ, -R64 ;  /* 0x000000ffff40b224 */ /* 0x000fe200078e0a40 */
[----:B------:R-:W-:Y:S01]  /*33e0*/  ISETP.GE.AND P3, PT, R146, RZ, PT ;  /* 0x000000ff9200720c */ /* 0x000fe20003f66270 */
[----:B------:R-:W-:Y:S01]  /*33f0*/  @!P1 IMAD.MOV R78, RZ, RZ, -R78 ;  /* 0x000000ffff4e9224 */ /* 0x000fe200078e0a4e */
[----:B------:R-:W-:Y:S01]  /*3400*/  ISETP.GE.AND P1, PT, R93, RZ, PT ;  /* 0x000000ff5d00720c */ /* 0x000fe20003f26270 */
[----:B------:R-:W-:Y:S01]  /*3410*/  IMAD.MOV.U32 R7, RZ, RZ, R40 ;  /* 0x000000ffff077224 */ /* 0x000fe200078e0028 */
[----:B------:R-:W-:Y:S01]  /*3420*/  LOP3.LUT R93, R0, 0x2, RZ, 0xfc, !PT ;  /* 0x00000002005d7812 */ /* 0x000fe200078efcff */
        /* <DEDUP_REMOVED lines=9> */
[----:B------:R-:W-:Y:S01]  /*34c0*/  @!P1 IMAD.MOV R86, RZ, RZ, -R86 ;  /* 0x000000ffff569224 */ /* 0x000fe200078e0a56 */
[----:B------:R-:W-:Y:S01]  /*34d0*/  ISETP.GE.AND P1, PT, R135, RZ, PT ;  /* 0x000000ff8700720c */ /* 0x000fe20003f26270 */
[C---:B------:R-:W-:Y:S02]  /*34e0*/  IMAD R210, R234.reuse, 0x2, R212 ;  /* 0x00000002ead27824 */ /* 0x040fe400078e02d4 */
[----:B------:R-:W-:Y:S01]  /*34f0*/  @!P5 IMAD.MOV R70, RZ, RZ, -R70 ;  /* 0x000000ffff46d224 */ /* 0x000fe200078e0a46 */
[----:B------:R-:W-:Y:S01]  /*3500*/  ISETP.GE.AND P5, PT, R143, RZ, PT ;  /* 0x000000ff8f00720c */ /* 0x000fe20003fa6270 */
[----:B------:R-:W-:Y:S01]  /*3510*/  @!P2 IMAD.MOV R90, RZ, RZ, -R90 ;  /* 0x000000ffff5aa224 */ /* 0x000fe200078e0a5a */
[----:B------:R-:W-:Y:S01]  /*3520*/  ISETP.GE.AND P2, PT, R129, RZ, PT ;  /* 0x000000ff8100720c */ /* 0x000fe20003f46270 */
[----:B------:R-:W-:-:S02]  /*3530*/  IMAD R209, R234, 0x2, R210 ;  /* 0x00000002ead17824 */ /* 0x000fc400078e02d2 */
[----:B------:R-:W-:Y:S01]  /*3540*/  @!P4 IMAD.MOV R30, RZ, RZ, -R30 ;  /* 0x000000ffff1ec224 */ /* 0x000fe200078e0a1e */
[----:B------:R-:W-:Y:S01]  /*3550*/  ISETP.GE.AND P4, PT, R164, RZ, PT ;  /* 0x000000ffa400720c */ /* 0x000fe20003f86270 */
[----:B------:R-:W-:Y:S01]  /*3560*/  @!P3 IMAD.MOV R82, RZ, RZ, -R82 ;  /* 0x000000ffff52b224 */ /* 0x000fe200078e0a52 */
[----:B------:R-:W-:Y:S01]  /*3570*/  ISETP.GE.AND P3, PT, R139, RZ, PT ;  /* 0x000000ff8b00720c */ /* 0x000fe20003f66270 */
[----:B------:R-:W-:Y:S01]  /*3580*/  @!P1 IMAD.MOV R94, RZ, RZ, -R94 ;  /* 0x000000ffff5e9224 */ /* 0x000fe200078e0a5e */
[----:B------:R-:W-:Y:S01]  /*3590*/  ISETP.GE.AND P1, PT, R127, RZ, PT ;  /* 0x000000ff7f00720c */ /* 0x000fe20003f26270 */
[----:B------:R-:W-:Y:S01]  /*35a0*/  @!P6 IMAD.IADD R130, R130, 0x1, -R3 ;  /* 0x000000018282e824 */ /* 0x000fe200078e0a03 */
[----:B------:R-:W-:Y:S01]  /*35b0*/  ISETP.GE.AND P6, PT, R175, RZ, PT ;  /* 0x000000ffaf00720c */ /* 0x000fe20003fc6270 */
        /* <DEDUP_REMOVED lines=36> */
[----:B------:R-:W-:-:S02]  /*3800*/  IMAD R226, R234, 0x2, R227 ;  /* 0x00000002eae27824 */ /* 0x000fc400078e02e3 */
[----:B---3--:R-:W-:Y:S02]  /*3810*/  VIADD R6, R4, 0x3f ;  /* 0x0000003f04067836 */ /* 0x008fe40000000000 */
[----:B------:R-:W-:Y:S01]  /*3820*/  @!P5 IMAD.MOV R104, RZ, RZ, -R104 ;  /* 0x000000ffff68d224 */ /* 0x000fe200078e0a68 */
[----:B------:R-:W-:Y:S01]  /*3830*/  ISETP.GE.AND P5, PT, R117, RZ, PT ;  /* 0x000000ff7500720c */ /* 0x000fe20003fa6270 */
[----:B------:R-:W-:Y:S02]  /*3840*/  IMAD R225, R234, 0x2, R226 ;  /* 0x00000002eae17824 */ /* 0x000fe400078e02e2 */
[----:B------:R-:W-:Y:S01]  /*3850*/  @!P2 IMAD.MOV R118, RZ, RZ, -R118 ;  /* 0x000000ffff76a224 */ /* 0x000fe200078e0a76 */
[----:B------:R-:W-:Y:S01]  /*3860*/  ISETP.GE.AND P2, PT, R99, RZ, PT ;  /* 0x000000ff6300720c */ /* 0x000fe20003f46270 */
[----:B------:R-:W-:Y:S01]  /*3870*/  @!P3 IMAD.MOV R112, RZ, RZ, -R112 ;  /* 0x000000ffff70b224 */ /* 0x000fe200078e0a70 */
[----:B------:R-:W-:Y:S01]  /*3880*/  ISETP.GE.AND P3, PT, R109, RZ, PT ;  /* 0x000000ff6d00720c */ /* 0x000fe20003f66270 */
[----:B------:R-:W-:Y:S01]  /*3890*/  @!P4 IMAD.MOV R72, RZ, RZ, -R72 ;  /* 0x000000ffff48c224 */ /* 0x000fe200078e0a48 */
[----:B------:R-:W-:Y:S01]  /*38a0*/  ISETP.GT.AND P4, PT, R6, 0x3f, PT ;  /* 0x0000003f0600780c */ /* 0x000fe20003f84270 */
[----:B------:R-:W-:-:S02]  /*38b0*/  IMAD R224, R234, 0x2, R225 ;  /* 0x00000002eae07824 */ /* 0x000fc400078e02e1 */
[----:B------:R-:W-:Y:S01]  /*38c0*/  @!P1 IMAD.MOV R124, RZ, RZ, -R124 ;  /* 0x000000ffff7c9224 */ /* 0x000fe200078e0a7c */
[----:B------:R-:W-:Y:S01]  /*38d0*/  ISETP.GE.AND P1, PT, R97, RZ, PT ;  /* 0x000000ff6100720c */ /* 0x000fe20003f26270 */
[----:B------:R-:W-:Y:S01]  /*38e0*/  @!P6 IMAD.MOV R126, RZ, RZ, -R126 ;  /* 0x000000ffff7ee224 */ /* 0x000fe200078e0a7e */
[----:B------:R-:W-:Y:S01]  /*38f0*/  ISETP.GE.AND P6, PT, R91, RZ, PT ;  /* 0x000000ff5b00720c */ /* 0x000fe20003fc6270 */
[C---:B------:R-:W-:Y:S01]  /*3900*/  IMAD R223, R234.reuse, 0x2, R224 ;  /* 0x00000002eadf7824 */ /* 0x040fe200078e02e0 */
[----:B------:R-:W-:Y:S01]  /*3910*/  SEL R3, RZ, 0x4, !P4 ;  /* 0x00000004ff037807 */ /* 0x000fe20006000000 */
[----:B------:R-:W-:Y:S01]  /*3920*/  @!P5 IMAD.MOV R114, RZ, RZ, -R114 ;  /* 0x000000ffff72d224 */ /* 0x000fe200078e0a72 */
[----:B------:R-:W-:Y:S01]  /*3930*/  ISETP.GE.AND P4, PT, R93, R4, PT ;  /* 0x000000045d00720c */ /* 0x000fe20003f86270 */
[----:B------:R-:W-:Y:S01]  /*3940*/  @!P3 IMAD.MOV R122, RZ, RZ, -R122 ;  /* 0x000000ffff7ab224 */ /* 0x000fe200078e0a7a */
[----:B------:R-:W-:Y:S01]  /*3950*/  ISETP.GE.AND P3, PT, R101, RZ, PT ;  /* 0x000000ff6500720c */ /* 0x000fe20003f66270 */
[----:B------:R-:W-:Y:S01]  /*3960*/  IMAD R221, R234, 0x2, R223 ;  /* 0x00000002eadd7824 */ /* 0x000fe200078e02df */
[----:B------:R-:W-:Y:S01]  /*3970*/  SEL R25, R232, R58, !P0 ;  /* 0x0000003ae8197207 */ /* 0x000fe20004000000 */
[----:B------:R-:W-:Y:S01]  /*3980*/  @!P2 IMAD.MOV R130, RZ, RZ, -R130 ;  /* 0x000000ffff82a224 */ /* 0x000fe200078e0a82 */
[----:B------:R-:W-:Y:S01]  /*3990*/  SEL R58, R3, RZ, !P4 ;  /* 0x000000ff033a7207 */ /* 0x000fe20006000000 */
[----:B------:R-:W-:Y:S01]  /*39a0*/  IMAD R55, R234, 0x2, R221 ;  /* 0x00000002ea377824 */ /* 0x000fe200078e02dd */
[----:B------:R-:W-:-:S07]  /*39b0*/  ISETP.GE.AND P5, PT, R0, R4, PT ;  /* 0x000000040000720c */ /* 0x000fce0003fa6270 */
[----:B------:R-:W-:Y:S01]  /*39c0*/  @!P3 IMAD.MOV R128, RZ, RZ, -R128 ;  /* 0x000000ffff80b224 */ /* 0x000fe200078e0a80 */
[----:B------:R-:W-:Y:S02]  /*39d0*/  ISETP.GE.AND P3, PT, R89, RZ, PT ;  /* 0x000000ff5900720c */ /* 0x000fe40003f66270 */
[----:B------:R-:W-:Y:S02]  /*39e0*/  ISETP.NE.AND P2, PT, R154, RZ, PT ;  /* 0x000000ff9a00720c */ /* 0x000fe40003f45270 */
[----:B------:R-:W-:Y:S01]  /*39f0*/  SEL R44, R232, R26, !P0 ;  /* 0x0000001ae82c7207 */ /* 0x000fe20004000000 */
[----:B------:R-:W-:Y:S01]  /*3a00*/  @!P1 IMAD.MOV R132, RZ, RZ, -R132 ;  /* 0x000000ffff849224 */ /* 0x000fe200078e0a84 */
[----:B------:R-:W-:Y:S02]  /*3a10*/  SEL R57, R3, RZ, !P5 ;  /* 0x000000ff03397207 */ /* 0x000fe40006800000 */
[----:B--2---:R-:W-:Y:S02]  /*3a20*/  ISETP.GE.AND P4, PT, R206, RZ, PT ;  /* 0x000000ffce00720c */ /* 0x004fe40003f86270 */
[----:B------:R-:W-:-:S03]  /*3a30*/  SEL R26, R232, R56, !P0 ;  /* 0x00000038e81a7207 */ /* 0x000fc60004000000 */
[----:B------:R-:W-:Y:S02]  /*3a40*/  @!P3 IMAD.MOV R134, RZ, RZ, -R134 ;  /* 0x000000ffff86b224 */ /* 0x000fe400078e0a86 */
[----:B------:R-:W-:Y:S01]  /*3a50*/  IMAD R56, R234, 0x2, R55 ;  /* 0x00000002ea387824 */ /* 0x000fe200078e0237 */
[C---:B------:R-:W-:Y:S01]  /*3a60*/  SEL R46, R232.reuse, R22, !P0 ;  /* 0x00000016e82e7207 */ /* 0x040fe20004000000 */
[----:B------:R-:W-:Y:S01]  /*3a70*/  @!P6 IMAD.MOV R136, RZ, RZ, -R136 ;  /* 0x000000ffff88e224 */ /* 0x000fe200078e0a88 */
[C---:B------:R-:W-:Y:S02]  /*3a80*/  SEL R43, R232.reuse, R28, !P0 ;  /* 0x0000001ce82b7207 */ /* 0x040fe40004000000 */
[C---:B------:R-:W-:Y:S02]  /*3a90*/  SEL R42, R232.reuse, R30, !P0 ;  /* 0x0000001ee82a7207 */ /* 0x040fe40004000000 */
[C---:B------:R-:W-:Y:S02]  /*3aa0*/  SEL R41, R232.reuse, R32, !P0 ;  /* 0x00000020e8297207 */ /* 0x040fe40004000000 */
[----:B------:R-:W-:-:S02]  /*3ab0*/  SEL R40, R232, R34, !P0 ;  /* 0x00000022e8287207 */ /* 0x000fc40004000000 */
[C---:B------:R-:W-:Y:S02]  /*3ac0*/  SEL R38, R232.reuse, R36, !P0 ;  /* 0x00000024e8267207 */ /* 0x040fe40004000000 */
[----:B------:R-:W-:Y:S01]  /*3ad0*/  SEL R22, R232, R62, !P0 ;  /* 0x0000003ee8167207 */ /* 0x000fe20004000000 */
[----:B------:R-:W-:Y:S01]  /*3ae0*/  IMAD.MOV.U32 R62, RZ, RZ, R54 ;  /* 0x000000ffff3e7224 */ /* 0x000fe200078e0036 */
[----:B------:R-:W-:Y:S01]  /*3af0*/  ISETP.NE.U32.AND P1, PT, R57, RZ, PT ;  /* 0x000000ff3900720c */ /* 0x000fe20003f25070 */
[----:B------:R-:W-:Y:S01]  /*3b00*/  IMAD R57, R234, 0x2, R56 ;  /* 0x00000002ea397824 */ /* 0x000fe200078e0238 */
[C---:B------:R-:W-:Y:S02]  /*3b10*/  SEL R53, R232.reuse, R10, !P0 ;  /* 0x0000000ae8357207 */ /* 0x040fe40004000000 */
[C---:B------:R-:W-:Y:S02]  /*3b20*/  SEL R52, R232.reuse, R8, !P0 ;  /* 0x00000008e8347207 */ /* 0x040fe40004000000 */
[----:B------:R-:W-:-:S02]  /*3b30*/  SEL R51, R232, R12, !P0 ;  /* 0x0000000ce8337207 */ /* 0x000fc40004000000 */
[C---:B------:R-:W-:Y:S02]  /*3b40*/  SEL R50, R232.reuse, R14, !P0 ;  /* 0x0000000ee8327207 */ /* 0x040fe40004000000 */
[C---:B------:R-:W-:Y:S02]  /*3b50*/  SEL R49, R232.reuse, R16, !P0 ;  /* 0x00000010e8317207 */ /* 0x040fe40004000000 */
[C---:B------:R-:W-:Y:S02]  /*3b60*/  SEL R48, R232.reuse, R18, !P0 ;  /* 0x00000012e8307207 */ /* 0x040fe40004000000 */
        /* <DEDUP_REMOVED lines=47> */
[----:B------:R-:W-:Y:S01]  /*3e60*/  SEL R232, R232, R136, !P0 ;  /* 0x00000088e8e87207 */ /* 0x000fe20004000000 */
[----:B------:R-:W-:Y:S01]  /*3e70*/  @!P4 IMAD.MOV R62, RZ, RZ, -R62 ;  /* 0x000000ffff3ec224 */ /* 0x000fe200078e0a3e */
[----:B------:R-:W-:Y:S01]  /*3e80*/  ISETP.NE.U32.AND P0, PT, R58, RZ, PT ;  /* 0x000000ff3a00720c */ /* 0x000fe20003f05070 */
[----:B------:R-:W-:Y:S01]  /*3e90*/  IMAD R58, R234, 0x2, R57 ;  /* 0x00000002ea3a7824 */ /* 0x000fe200078e0239 */
[----:B------:R-:W-:Y:S02]  /*3ea0*/  LOP3.LUT R91, R0, 0x20, RZ, 0xfc, !PT ;  /* 0x00000020005b7812 */ /* 0x000fe400078efcff */
[----:B------:R-:W-:Y:S01]  /*3eb0*/  @!P2 LOP3.LUT R62, RZ, R154, RZ, 0x33, !PT ;  /* 0x0000009aff3ea212 */ /* 0x000fe200078e33ff */
[----:B------:R-:W-:Y:S01]  /*3ec0*/  IMAD R54, R234, 0x2, R58 ;  /* 0x00000002ea367824 */ /* 0x000fe200078e023a */
[----:B------:R-:W-:-:S03]  /*3ed0*/  ISETP.GE.AND P5, PT, R91, R4, PT ;  /* 0x000000045b00720c */ /* 0x000fc60003fa6270 */
[----:B------:R-:W-:Y:S01]  /*3ee0*/  IMAD R5, R62, R5, RZ ;  /* 0x000000053e057224 */ /* 0x000fe200078e02ff */
[----:B------:R-:W-:Y:S01]  /*3ef0*/  SEL R60, R3, RZ, !P5 ;  /* 0x000000ff033c7207 */ /* 0x000fe20006800000 */
[----:B------:R-:W-:Y:S01]  /*3f00*/  IMAD R59, R234, 0x2, R54 ;  /* 0x00000002ea3b7824 */ /* 0x000fe200078e0236 */
[----:B------:R-:W-:Y:S01]  /*3f10*/  LOP3.LUT R89, R0, 0x22, RZ, 0xfc, !PT ;  /* 0x0000002200597812 */ /* 0x000fe200078efcff */
[----:B------:R-:W-:Y:S01]  /*3f20*/  IMAD.SHL.U32 R97, R5, 0x4, RZ ;  /* 0x0000000405617824 */ /* 0x000fe200078e00ff */
[----:B------:R-:W-:Y:S01]  /*3f30*/  ISETP.NE.U32.AND P2, PT, R60, RZ, PT ;  /* 0x000000ff3c00720c */ /* 0x000fe20003f45070 */
[C---:B------:R-:W-:Y:S01]  /*3f40*/  IMAD R60, R234.reuse, 0x2, R59 ;  /* 0x00000002ea3c7824 */ /* 0x040fe200078e023b */
[-C--:B------:R-:W-:Y:S01]  /*3f50*/  ISETP.GE.AND P3, PT, R89, R4.reuse, PT ;  /* 0x000000045900720c */ /* 0x080fe20003f66270 */
[----:B------:R-:W-:Y:S01]  /*3f60*/  STL [R1+0x1cc], R206 ;  /* 0x0001ccce01007387 */ /* 0x000fe20000100800 */
[----:B------:R-:W-:Y:S01]  /*3f70*/  IADD3 R164, P5, R97, UR8, RZ ;  /* 0x0000000861a47c10 */ /* 0x000fe2000ffbe0ff */
[C---:B------:R-:W-:Y:S01]  /*3f80*/  IMAD R61, R234.reuse, 0x2, R60 ;  /* 0x00000002ea3d7824 */ /* 0x040fe200078e023c */
[----:B------:R-:W-:Y:S01]  /*3f90*/  ISETP.GE.AND P4, PT, R203, R4, PT ;  /* 0x00000004cb00720c */ /* 0x000fe20003f86270 */
[----:B------:R-:W-:Y:S01]  /*3fa0*/  STL [R1+0x1d0], R154 ;  /* 0x0001d09a01007387 */ /* 0x000fe20000100800 */
[----:B------:R-:W-:Y:S01]  /*3fb0*/  SEL R63, R3, RZ, !P3 ;  /* 0x000000ff033f7207 */ /* 0x000fe20005800000 */
[----:B------:R-:W-:-:S02]  /*3fc0*/  IMAD R62, R234, 0x2, R61 ;  /* 0x00000002ea3e7824 */ /* 0x000fc400078e023d */
[----:B------:R1:W-:Y:S01]  /*3fd0*/  STL [R1+0xd8], R5 ;  /* 0x0000d80501007387 */ /* 0x0003e20000100800 */
[----:B------:R-:W-:Y:S02]  /*3fe0*/  SEL R64, R3, RZ, !P4 ;  /* 0x000000ff03407207 */ /* 0x000fe40006000000 */
[----:B------:R-:W-:Y:S01]  /*3ff0*/  ISETP.NE.U32.AND P4, PT, R63, RZ, PT ;  /* 0x000000ff3f00720c */ /* 0x000fe20003f85070 */
[----:B------:R-:W-:Y:S01]  /*4000*/  IMAD R63, R234, 0x2, R62 ;  /* 0x00000002ea3f7824 */ /* 0x000fe200078e023e */
[-C--:B------:R-:W-:Y:S02]  /*4010*/  LEA R150, P6, R56, R164.reuse, 0x2 ;  /* 0x000000a438967211 */ /* 0x080fe400078c10ff */
[----:B-1----:R-:W-:Y:S02]  /*4020*/  LEA.HI.X.SX32 R5, R5, UR9, 0x2, P5 ;  /* 0x0000000905057c11 */ /* 0x002fe4000a8f16ff */
[----:B------:R-:W-:-:S04]  /*4030*/  LEA R156, P5, R55, R164, 0x2 ;  /* 0x000000a4379c7211 */ /* 0x000fc800078a10ff */
[-C--:B------:R-:W-:Y:S02]  /*4040*/  LEA.HI.X.SX32 R157, R55, R5.reuse, 0x2, P5 ;  /* 0x00000005379d7211 */ /* 0x080fe400028f16ff */
[CC--:B------:R-:W-:Y:S02]  /*4050*/  LEA R142, P5, R57.reuse, R164.reuse, 0x2 ;  /* 0x000000a4398e7211 */ /* 0x0c0fe400078a10ff */
[----:B------:R-:W-:Y:S01]  /*4060*/  ISETP.NE.U32.AND P3, PT, R64, RZ, PT ;  /* 0x000000ff4000720c */ /* 0x000fe20003f65070 */
[----:B------:R-:W-:Y:S01]  /*4070*/  IMAD R64, R234, 0x2, R63 ;  /* 0x00000002ea407824 */ /* 0x000fe200078e023f */
[-C--:B------:R-:W-:Y:S02]  /*4080*/  LEA.HI.X.SX32 R151, R56, R5.reuse, 0x2, P6 ;  /* 0x0000000538977211 */ /* 0x080fe400030f16ff */
[----:B------:R-:W-:Y:S02]  /*4090*/  LEA R136, P6, R58, R164, 0x2 ;  /* 0x000000a43a887211 */ /* 0x000fe400078c10ff */
[----:B------:R-:W-:-:S02]  /*40a0*/  LEA.HI.X.SX32 R143, R57, R5, 0x2, P5 ;  /* 0x00000005398f7211 */ /* 0x000fc400028f16ff */
[-C--:B------:R-:W-:Y:S01]  /*40b0*/  LEA R198, P5, R54, R164.reuse, 0x2 ;  /* 0x000000a436c67211 */ /* 0x080fe200078a10ff */
[----:B------:R-:W-:Y:S01]  /*40c0*/  IMAD R65, R234, 0x2, R64 ;  /* 0x00000002ea417824 */ /* 0x000fe200078e0240 */
[-C--:B------:R-:W-:Y:S02]  /*40d0*/  LEA.HI.X.SX32 R137, R58, R5.reuse, 0x2, P6 ;  /* 0x000000053a897211 */ /* 0x080fe400030f16ff */
[CC--:B------:R-:W-:Y:S02]  /*40e0*/  LEA R148, P6, R59.reuse, R164.reuse, 0x2 ;  /* 0x000000a43b947211 */ /* 0x0c0fe400078c10ff */
[-C--:B------:R-:W-:Y:S01]  /*40f0*/  LEA.HI.X.SX32 R199, R54, R5.reuse, 0x2, P5 ;  /* 0x0000000536c77211 */ /* 0x080fe200028f16ff */
[----:B------:R-:W-:Y:S01]  /*4100*/  IMAD R55, R234, 0x2, R65 ;  /* 0x00000002ea377824 */ /* 0x000fe200078e0241 */
[----:B------:R-:W-:Y:S02]  /*4110*/  LEA R180, P5, R60, R164, 0x2 ;  /* 0x000000a43cb47211 */ /* 0x000fe400078a10ff */
[----:B------:R-:W-:-:S02]  /*4120*/  LEA.HI.X.SX32 R149, R59, R5, 0x2, P6 ;  /* 0x000000053b957211 */ /* 0x000fc400030f16ff */
[CC--:B------:R-:W-:Y:S01]  /*4130*/  LEA R166, P6, R61.reuse, R164.reuse, 0x2 ;  /* 0x000000a43da67211 */ /* 0x0c0fe200078c10ff */
[----:B------:R-:W-:Y:S01]  /*4140*/  IMAD R56, R234, 0x2, R55 ;  /* 0x00000002ea387824 */ /* 0x000fe200078e0237 */
[-C--:B------:R-:W-:Y:S02]  /*4150*/  LEA.HI.X.SX32 R181, R60, R5.reuse, 0x2, P5 ;  /* 0x000000053cb57211 */ /* 0x080fe400028f16ff */
[-C--:B------:R-:W-:Y:S02]  /*4160*/  LEA R184, P5, R62, R164.reuse, 0x2 ;  /* 0x000000a43eb87211 */ /* 0x080fe400078a10ff */
[-C--:B------:R-:W-:Y:S01]  /*4170*/  LEA.HI.X.SX32 R167, R61, R5.reuse, 0x2, P6 ;  /* 0x000000053da77211 */ /* 0x080fe200030f16ff */
[----:B------:R-:W-:Y:S01]  /*4180*/  IMAD R54, R234, 0x2, R56 ;  /* 0x00000002ea367824 */ /* 0x000fe200078e0238 */
[----:B------:R-:W-:Y:S02]  /*4190*/  LEA R172, P6, R63, R164, 0x2 ;  /* 0x000000a43fac7211 */ /* 0x000fe400078c10ff */
[----:B------:R-:W-:-:S02]  /*41a0*/  LEA.HI.X.SX32 R185, R62, R5, 0x2, P5 ;  /* 0x000000053eb97211 */ /* 0x000fc400028f16ff */
[-C--:B------:R-:W-:Y:S01]  /*41b0*/  LEA R190, P5, R64, R164.reuse, 0x2 ;  /* 0x000000a440be7211 */ /* 0x080fe200078a10ff */
[----:B------:R-:W-:Y:S01]  /*41c0*/  IMAD R57, R234, 0x2, R54 ;  /* 0x00000002ea397824 */ /* 0x000fe200078e0236 */
[-C--:B------:R-:W-:Y:S02]  /*41d0*/  LEA.HI.X.SX32 R173, R63, R5.reuse, 0x2, P6 ;  /* 0x000000053fad7211 */ /* 0x080fe400030f16ff */
[-C--:B------:R-:W-:Y:S02]  /*41e0*/  LEA R186, P6, R65, R164.reuse, 0x2 ;  /* 0x000000a441ba7211 */ /* 0x080fe400078c10ff */
[-C--:B------:R-:W-:Y:S02]  /*41f0*/  LEA.HI.X.SX32 R191, R64, R5.reuse, 0x2, P5 ;  /* 0x0000000540bf7211 */ /* 0x080fe400028f16ff */
[----:B------:R-:W-:Y:S01]  /*4200*/  LEA R174, P5, R55, R164, 0x2 ;  /* 0x000000a437ae7211 */ /* 0x000fe200078a10ff */
[----:B------:R-:W-:Y:S01]  /*4210*/  IMAD R58, R234, 0x2, R57 ;  /* 0x00000002ea3a7824 */ /* 0x000fe200078e0239 */
[----:B------:R-:W-:-:S02]  /*4220*/  LEA.HI.X.SX32 R187, R65, R5, 0x2, P6 ;  /* 0x0000000541bb7211 */ /* 0x000fc400030f16ff */
[-C--:B------:R-:W-:Y:S02]  /*4230*/  LEA R170, P6, R56, R164.reuse, 0x2 ;  /* 0x000000a438aa7211 */ /* 0x080fe400078c10ff */
[-C--:B------:R-:W-:Y:S01]  /*4240*/  LEA.HI.X.SX32 R175, R55, R5.reuse, 0x2, P5 ;  /* 0x0000000537af7211 */ /* 0x080fe200028f16ff */
[----:B------:R-:W-:Y:S01]  /*4250*/  IMAD R59, R234, 0x2, R58 ;  /* 0x00000002ea3b7824 */ /* 0x000fe200078e023a */
[-C--:B------:R-:W-:Y:S02]  /*4260*/  LEA R162, P5, R54, R164.reuse, 0x2 ;  /* 0x000000a436a27211 */ /* 0x080fe400078a10ff */
[-C--:B------:R-:W-:Y:S02]  /*4270*/  LEA.HI.X.SX32 R171, R56, R5.reuse, 0x2, P6 ;  /* 0x0000000538ab7211 */ /* 0x080fe400030f16ff */
[----:B------:R-:W-:Y:S01]  /*4280*/  LEA R158, P6, R57, R164, 0x2 ;  /* 0x000000a4399e7211 */ /* 0x000fe200078c10ff */
[----:B------:R-:W-:Y:S01]  /*4290*/  IMAD R55, R234, 0x2, R59 ;  /* 0x00000002ea377824 */ /* 0x000fe200078e023b */
[----:B------:R-:W-:-:S02]  /*42a0*/  LEA.HI.X.SX32 R163, R54, R5, 0x2, P5 ;  /* 0x0000000536a37211 */ /* 0x000fc400028f16ff */
[CC--:B------:R-:W-:Y:S02]  /*42b0*/  LEA R146, P5, R58.reuse, R164.reuse, 0x2 ;  /* 0x000000a43a927211 */ /* 0x0c0fe400078a10ff */
[-C--:B------:R-:W-:Y:S02]  /*42c0*/  LEA.HI.X.SX32 R159, R57, R5.reuse, 0x2, P6 ;  /* 0x00000005399f7211 */ /* 0x080fe400030f16ff */
[-C--:B------:R-:W-:Y:S02]  /*42d0*/  LEA R144, P6, R59, R164.reuse, 0x2 ;  /* 0x000000a43b907211 */ /* 0x080fe400078c10ff */
[-C--:B------:R-:W-:Y:S02]  /*42e0*/  LEA.HI.X.SX32 R147, R58, R5.reuse, 0x2, P5 ;  /* 0x000000053a937211 */ /* 0x080fe400028f16ff */
[----:B------:R-:W-:Y:S02]  /*42f0*/  LEA R140, P5, R55, R164, 0x2 ;  /* 0x000000a4378c7211 */ /* 0x000fe400078a10ff */
[----:B------:R-:W-:-:S02]  /*4300*/  LEA.HI.X.SX32 R145, R59, R5, 0x2, P6 ;  /* 0x000000053b917211 */ /* 0x000fc400030f16ff */
[-C--:B------:R-:W-:Y:S02]  /*4310*/  LEA R200, P6, R212, R164.reuse, 0x2 ;  /* 0x000000a4d4c87211 */ /* 0x080fe400078c10ff */
[-C--:B------:R-:W-:Y:S02]  /*4320*/  LEA.HI.X.SX32 R141, R55, R5.reuse, 0x2, P5 ;  /* 0x00000005378d7211 */ /* 0x080fe400028f16ff */
[-C--:B------:R-:W-:Y:S02]  /*4330*/  LEA R176, P5, R210, R164.reuse, 0x2 ;  /* 0x000000a4d2b07211 */ /* 0x080fe400078a10ff */
[-C--:B------:R-:W-:Y:S02]  /*4340*/  LEA.HI.X.SX32 R201, R212, R5.reuse, 0x2, P6 ;  /* 0x00000005d4c97211 */ /* 0x080fe400030f16ff */
[----:B------:R-:W-:Y:S01]  /*4350*/  LEA R152, P6, R209, R164, 0x2 ;  /* 0x000000a4d1987211 */ /* 0x000fe200078c10ff */
[----:B------:R-:W-:Y:S01]  /*4360*/  IMAD.SHL.U32 R219, R228, 0x4, RZ ;  /* 0x00000004e4db7824 */ /* 0x000fe200078e00ff */
[----:B------:R-:W-:-:S02]  /*4370*/  LEA.HI.X.SX32 R177, R210, R5, 0x2, P5 ;  /* 0x00000005d2b17211 */ /* 0x000fc400028f16ff */
[-C--:B------:R-:W-:Y:S01]  /*4380*/  LEA R192, P5, R208, R164.reuse, 0x2 ;  /* 0x000000a4d0c07211 */ /* 0x080fe200078a10ff */
[----:B------:R-:W-:Y:S01]  /*4390*/  IMAD.SHL.U32 R218, R227, 0x4, RZ ;  /* 0x00000004e3da7824 */ /* 0x000fe200078e00ff */
[-C--:B------:R-:W-:Y:S02]  /*43a0*/  LEA.HI.X.SX32 R153, R209, R5.reuse, 0x2, P6 ;  /* 0x00000005d1997211 */ /* 0x080fe400030f16ff */
[-C--:B------:R-:W-:Y:S01]  /*43b0*/  LEA R160, P6, R211, R164.reuse, 0x2 ;  /* 0x000000a4d3a07211 */ /* 0x080fe200078c10ff */
[----:B------:R-:W-:Y:S01]  /*43c0*/  IMAD.SHL.U32 R217, R226, 0x4, RZ ;  /* 0x00000004e2d97824 */ /* 0x000fe200078e00ff */
[-C--:B------:R-:W-:Y:S02]  /*43d0*/  LEA.HI.X.SX32 R193, R208, R5.reuse, 0x2, P5 ;  /* 0x00000005d0c17211 */ /* 0x080fe400028f16ff */
[----:B------:R-:W-:Y:S01]  /*43e0*/  IADD3 R188, P5, R219, R164, RZ ;  /* 0x000000a4dbbc7210 */ /* 0x000fe20007fbe0ff */
[----:B------:R-:W-:Y:S01]  /*43f0*/  IMAD.SHL.U32 R216, R225, 0x4, RZ ;  /* 0x00000004e1d87824 */ /* 0x000fe200078e00ff */
[----:B------:R-:W-:-:S02]  /*4400*/  LEA.HI.X.SX32 R161, R211, R5, 0x2, P6 ;  /* 0x00000005d3a17211 */ /* 0x000fc400030f16ff */
[-C--:B------:R-:W-:Y:S01]  /*4410*/  IADD3 R196, P6, R218, R164.reuse, RZ ;  /* 0x000000a4dac47210 */ /* 0x080fe20007fde0ff */
[----:B------:R-:W-:Y:S01]  /*4420*/  IMAD.SHL.U32 R215, R224, 0x4, RZ ;  /* 0x00000004e0d77824 */ /* 0x000fe200078e00ff */
[-C--:B------:R-:W-:Y:S02]  /*4430*/  LEA.HI.X.SX32 R189, R228, R5.reuse, 0x2, P5 ;  /* 0x00000005e4bd7211 */ /* 0x080fe400028f16ff */
[-C--:B------:R-:W-:Y:S01]  /*4440*/  IADD3 R194, P5, R217, R164.reuse, RZ ;  /* 0x000000a4d9c27210 */ /* 0x080fe20007fbe0ff */
[----:B------:R-:W-:Y:S01]  /*4450*/  IMAD.SHL.U32 R214, R223, 0x4, RZ ;  /* 0x00000004dfd67824 */ /* 0x000fe200078e00ff */
[-C--:B------:R-:W-:Y:S01]  /*4460*/  LEA.HI.X.SX32 R197, R227, R5.reuse, 0x2, P6 ;  /* 0x00000005e3c57211 */ /* 0x080fe200030f16ff */
[----:B------:R-:W-:Y:S01]  /*4470*/  STL [R1+0x1c0], R97 ;  /* 0x0001c06101007387 */ /* 0x000fe20000100800 */
[-C--:B------:R-:W-:Y:S01]  /*4480*/  IADD3 R182, P6, R216, R164.reuse, RZ ;  /* 0x000000a4d8b67210 */ /* 0x080fe20007fde0ff */
[----:B------:R-:W-:Y:S01]  /*4490*/  IMAD R54, R234, 0x2, R55 ;  /* 0x00000002ea367824 */ /* 0x000fe200078e0237 */
[-C--:B------:R-:W-:Y:S01]  /*44a0*/  LEA.HI.X.SX32 R195, R226, R5.reuse, 0x2, P5 ;  /* 0x00000005e2c37211 */ /* 0x080fe200028f16ff */
[----:B------:R-:W-:Y:S01]  /*44b0*/  STL [R1+0x1d4], R212 ;  /* 0x0001d4d401007387 */ /* 0x000fe20000100800 */
[-C--:B------:R-:W-:Y:S01]  /*44c0*/  IADD3 R178, P5, R215, R164.reuse, RZ ;  /* 0x000000a4d7b27210 */ /* 0x080fe20007fbe0ff */
[----:B------:R-:W-:Y:S01]  /*44d0*/  IMAD.SHL.U32 R213, R221, 0x4, RZ ;  /* 0x00000004ddd57824 */ /* 0x000fe200078e00ff */
[----:B------:R-:W-:Y:S01]  /*44e0*/  LEA.HI.X.SX32 R183, R225, R5, 0x2, P6 ;  /* 0x00000005e1b77211 */ /* 0x000fe200030f16ff */
[----:B------:R-:W-:Y:S01]  /*44f0*/  STL [R1+0x1d8], R210 ;  /* 0x0001d8d201007387 */ /* 0x000fe20000100800 */
[----:B------:R-:W-:-:S03]  /*4500*/  IADD3 R168, P6, R214, R164, RZ ;  /* 0x000000a4d6a87210 */ /* 0x000fc60007fde0ff */
[----:B------:R-:W-:Y:S01]  /*4510*/  STL [R1+0x1dc], R209 ;  /* 0x0001dcd101007387 */ /* 0x000fe20000100800 */
[----:B------:R-:W-:-:S03]  /*4520*/  LEA.HI.X.SX32 R179, R224, R5, 0x2, P5 ;  /* 0x00000005e0b37211 */ /* 0x000fc600028f16ff */
[----:B------:R-:W-:Y:S01]  /*4530*/  STL [R1+0x1e0], R208 ;  /* 0x0001e0d001007387 */ /* 0x000fe20000100800 */
[----:B------:R-:W-:Y:S01]  /*4540*/  LEA R138, P5, R54, R164, 0x2 ;  /* 0x000000a4368a7211 */ /* 0x000fe200078a10ff */
[----:B------:R-:W-:Y:S02]  /*4550*/  ULEA UR7, UR4, UR7, 0x18 ;  /* 0x0000000704077291 */ /* 0x000fe4000f8ec03f */
[----:B------:R-:W-:Y:S01]  /*4560*/  STL [R1+0x1e4], R219 ;  /* 0x0001e4db01007387 */ /* 0x000fe20000100800 */
[----:B------:R-:W-:-:S03]  /*4570*/  LOP3.LUT R202, R0, 0x6, RZ, 0xfc, !PT ;  /* 0x0000000600ca7812 */ /* 0x000fc600078efcff */
[----:B------:R-:W-:Y:S01]  /*4580*/  STL [R1+0x1e8], R211 ;  /* 0x0001e8d301007387 */ /* 0x000fe20000100800 */
[----:B------:R-:W-:-:S03]  /*4590*/  LEA.HI.X.SX32 R169, R223, R5, 0x2, P6 ;  /* 0x00000005dfa97211 */ /* 0x000fc600030f16ff */
[----:B------:R-:W-:Y:S01]  /*45a0*/  STL [R1+0x1ec], R218 ;  /* 0x0001ecda01007387 */ /* 0x000fe20000100800 */
[----:B------:R-:W-:-:S03]  /*45b0*/  IADD3 R164, P6, R213, R164, RZ ;  /* 0x000000a4d5a47210 */ /* 0x000fc60007fde0ff */
[----:B------:R-:W-:Y:S01]  /*45c0*/  STL [R1+0x1f0], R228 ;  /* 0x0001f0e401007387 */ /* 0x000fe20000100800 */
[----:B------:R-:W-:-:S03]  /*45d0*/  LEA.HI.X.SX32 R139, R54, R5, 0x2, P5 ;  /* 0x00000005368b7211 */ /* 0x000fc600028f16ff */
[----:B------:R1:W-:Y:S01]  /*45e0*/  STL [R1+0x1f4], R217 ;  /* 0x0001f4d901007387 */ /* 0x0003e20000100800 */
[-C--:B------:R-:W-:Y:S01]  /*45f0*/  ISETP.GE.AND P5, PT, R202, R4.reuse, PT ;  /* 0x00000004ca00720c */ /* 0x080fe20003fa6270 */
[----:B------:R-:W-:Y:S01]  /*4600*/  VIADD R244, R2, UR7 ;  /* 0x0000000702f47c36 */ /* 0x000fe20008000000 */
[C---:B------:R-:W-:Y:S02]  /*4610*/  LOP3.LUT R90, R0.reuse, 0x26, RZ, 0xfc, !PT ;  /* 0x00000026005a7812 */ /* 0x040fe400078efcff */
[----:B------:R-:W-:Y:S02]  /*4620*/  LEA.HI.X.SX32 R165, R221, R5, 0x2, P6 ;  /* 0x00000005dda57211 */ /* 0x000fe400030f16ff */
[C---:B-1----:R-:W-:Y:S01]  /*4630*/  LOP3.LUT R217, R0.reuse, 0x24, RZ, 0xfc, !PT ;  /* 0x0000002400d97812 */ /* 0x042fe200078efcff */
[----:B------:R-:W-:Y:S01]  /*4640*/  @!PT LDS RZ, [RZ] ;  /* 0x00000000fffff984 */ /* 0x000fe20000000800 */
[----:B------:R-:W-:Y:S01]  /*4650*/  @!PT LDS RZ, [RZ] ;  /* 0x00000000fffff984 */ /* 0x000fe20000000800 */
[----:B------:R-:W-:Y:S01]  /*4660*/  @!PT LDS RZ, [RZ] ;  /* 0x00000000fffff984 */ /* 0x000fe20000000800 */
[----:B------:R1:W-:Y:S01]  /*4670*/  LDGSTS.E [R244+0x18000], desc[UR16][R200.64], P1 ;  /* 0x18000000c8f47fae */ /* 0x0003e20008921850 */
[----:B------:R-:W-:Y:S02]  /*4680*/  LOP3.LUT R88, R0, 0x8, RZ, 0xfc, !PT ;  /* 0x0000000800587812 */ /* 0x000fe400078efcff */
[----:B------:R-:W-:Y:S01]  /*4690*/  ISETP.GE.AND P6, PT, R217, R4, PT ;  /* 0x00000004d900720c */ /* 0x000fe20003fc6270 */
[----:B------:R-:W-:Y:S01]  /*46a0*/  LDGSTS.E [R244+0x18008], desc[UR16][R176.64], P0 ;  /* 0x18008000b0f47fae */ /* 0x000fe20008121850 */
[----:B------:R-:W-:-:S02]  /*46b0*/  SEL R5, R3, RZ, !P5 ;  /* 0x000000ff03057207 */ /* 0x000fc40006800000 */
[-C--:B------:R-:W-:Y:S01]  /*46c0*/  ISETP.GE.AND P5, PT, R90, R4.reuse, PT ;  /* 0x000000045a00720c */ /* 0x080fe20003fa6270 */
[----:B------:R-:W-:Y:S01]  /*46d0*/  LDGSTS.E [R244+0x1a000], desc[UR16][R198.64], P2 ;  /* 0x1a000000c6f47fae */ /* 0x000fe20009121850 */
[----:B------:R-:W-:Y:S02]  /*46e0*/  SEL R54, R3, RZ, !P6 ;  /* 0x000000ff03367207 */ /* 0x000fe40007000000 */
[----:B------:R-:W-:Y:S01]  /*46f0*/  ISETP.GE.AND P6, PT, R88, R4, PT ;  /* 0x000000045800720c */ /* 0x000fe20003fc6270 */
[----:B------:R-:W-:Y:S01]  /*4700*/  LDGSTS.E [R244+0x1a008], desc[UR16][R148.64], P4 ;  /* 0x1a00800094f47fae */ /* 0x000fe2000a121850 */
[----:B------:R-:W-:Y:S02]  /*4710*/  ISETP.NE.U32.AND P1, PT, R5, RZ, PT ;  /* 0x000000ff0500720c */ /* 0x000fe40003f25070 */
[----:B------:R-:W-:Y:S02]  /*4720*/  SEL R5, R3, RZ, !P5 ;  /* 0x000000ff03057207 */ /* 0x000fe40006800000 */
[----:B------:R-:W-:-:S02]  /*4730*/  ISETP.NE.U32.AND P5, PT, R54, RZ, PT ;  /* 0x000000ff3600720c */ /* 0x000fc40003fa5070 */
[----:B------:R-:W-:Y:S02]  /*4740*/  SEL R54, R3, RZ, !P6 ;  /* 0x000000ff03367207 */ /* 0x000fe40007000000 */
[----:B------:R-:W-:Y:S02]  /*4750*/  ISETP.NE.U32.AND P6, PT, R5, RZ, PT ;  /* 0x000000ff0500720c */ /* 0x000fe40003fc5070 */
[----:B------:R-:W-:Y:S02]  /*4760*/  LOP3.LUT R90, R0, 0xa, RZ, 0xfc, !PT ;  /* 0x0000000a005a7812 */ /* 0x000fe400078efcff */
[----:B------:R-:W-:Y:S02]  /*4770*/  LOP3.LUT R5, R2, 0x10, RZ, 0x3c, !PT ;  /* 0x0000001002057812 */ /* 0x000fe400078e3cff */
[----:B------:R-:W-:Y:S02]  /*4780*/  LOP3.LUT R88, R0, 0x28, RZ, 0xfc, !PT ;  /* 0x0000002800587812 */ /* 0x000fe400078efcff */
[----:B------:R-:W-:Y:S01]  /*4790*/  ISETP.GE.AND P2, PT, R90, R4, PT ;  /* 0x000000045a00720c */ /* 0x000fe20003f46270 */
[----:B------:R-:W-:Y:S01]  /*47a0*/  VIADD R236, R5, UR7 ;  /* 0x0000000705ec7c36 */ /* 0x000fe20008000000 */
[----:B------:R-:W-:-:S02]  /*47b0*/  LOP3.LUT R206, R0, 0x2a, RZ, 0xfc, !PT ;  /* 0x0000002a00ce7812 */ /* 0x000fc400078efcff */
[-C--:B------:R-:W-:Y:S02]  /*47c0*/  ISETP.GE.AND P4, PT, R88, R4.reuse, PT ;  /* 0x000000045800720c */ /* 0x080fe40003f86270 */
[----:B------:R-:W-:Y:S01]  /*47d0*/  LOP3.LUT R219, R0, 0xc, RZ, 0xfc, !PT ;  /* 0x0000000c00db7812 */ /* 0x000fe200078efcff */
[----:B------:R-:W-:Y:S01]  /*47e0*/  LDGSTS.E [R236+0x18000], desc[UR16][R152.64], P3 ;  /* 0x1800000098ec7fae */ /* 0x000fe20009921850 */
[----:B------:R-:W-:Y:S02]  /*47f0*/  ISETP.NE.U32.AND P0, PT, R54, RZ, PT ;  /* 0x000000ff3600720c */ /* 0x000fe40003f05070 */
[C---:B------:R-:W-:Y:S01]  /*4800*/  SEL R5, R3.reuse, RZ, !P2 ;  /* 0x000000ff03057207 */ /* 0x040fe20005000000 */
[----:B------:R-:W-:Y:S01]  /*4810*/  LDGSTS.E [R236+0x18008], desc[UR16][R192.64], P1 ;  /* 0x18008000c0ec7fae */ /* 0x000fe20008921850 */
[----:B------:R-:W-:Y:S02]  /*4820*/  ISETP.GE.AND P2, PT, R206, R4, PT ;  /* 0x00000004ce00720c */ /* 0x000fe40003f46270 */
[----:B------:R-:W-:Y:S01]  /*4830*/  SEL R54, R3, RZ, !P4 ;  /* 0x000000ff03367207 */ /* 0x000fe20006000000 */
[----:B------:R-:W-:Y:S01]  /*4840*/  LDGSTS.E [R236+0x1a000], desc[UR16][R180.64], P5 ;  /* 0x1a000000b4ec7fae */ /* 0x000fe2000a921850 */
[----:B------:R-:W-:-:S02]  /*4850*/  LOP3.LUT R218, R0, 0xe, RZ, 0xfc, !PT ;  /* 0x0000000e00da7812 */ /* 0x000fc400078efcff */
[----:B------:R-:W-:Y:S01]  /*4860*/  ISETP.GE.AND P4, PT, R219, R4, PT ;  /* 0x00000004db00720c */ /* 0x000fe20003f86270 */
[----:B------:R-:W-:Y:S01]  /*4870*/  LDGSTS.E [R236+0x1a008], desc[UR16][R166.64], P6 ;  /* 0x1a008000a6ec7fae */ /* 0x000fe2000b121850 */
[----:B------:R-:W-:Y:S02]  /*4880*/  LOP3.LUT R88, R2, 0x20, RZ, 0x3c, !PT ;  /* 0x0000002002587812 */ /* 0x000fe400078e3cff */
[----:B------:R-:W-:Y:S02]  /*4890*/  ISETP.NE.U32.AND P3, PT, R5, RZ, PT ;  /* 0x000000ff0500720c */ /* 0x000fe40003f65070 */
[----:B------:R-:W-:Y:S02]  /*48a0*/  LOP3.LUT R211, R0, 0x2c, RZ, 0xfc, !PT ;  /* 0x0000002c00d37812 */ /* 0x000fe400078efcff */
[----:B------:R-:W-:Y:S02]  /*48b0*/  SEL R5, R3, RZ, !P2 ;  /* 0x000000ff03057207 */ /* 0x000fe40005000000 */
[----:B------:R-:W-:-:S02]  /*48c0*/  ISETP.NE.U32.AND P2, PT, R54, RZ, PT ;  /* 0x000000ff3600720c */ /* 0x000fc40003f45070 */
[-C--:B------:R-:W-:Y:S01]  /*48d0*/  ISETP.GE.AND P5, PT, R218, R4.reuse, PT ;  /* 0x00000004da00720c */ /* 0x080fe20003fa6270 */
[----:B------:R-:W-:Y:S01]  /*48e0*/  VIADD R207, R88, UR7 ;  /* 0x0000000758cf7c36 */ /* 0x000fe20008000000 */
[----:B------:R-:W-:Y:S02]  /*48f0*/  SEL R54, R3, RZ, !P4 ;  /* 0x000000ff03367207 */ /* 0x000fe40006000000 */
[C---:B------:R-:W-:Y:S02]  /*4900*/  LOP3.LUT R155, R0.reuse, 0x2e, RZ, 0xfc, !PT ;  /* 0x0000002e009b7812 */ /* 0x040fe400078efcff */
[----:B------:R-:W-:Y:S01]  /*4910*/  ISETP.GE.AND P6, PT, R211, R4, PT ;  /* 0x00000004d300720c */ /* 0x000fe20003fc6270 */
[----:B------:R-:W-:Y:S01]  /*4920*/  LDGSTS.E [R207+0x18000], desc[UR16][R160.64], P0 ;  /* 0x18000000a0cf7fae */ /* 0x000fe20008121850 */
[----:B------:R-:W-:Y:S02]  /*4930*/  ISETP.NE.U32.AND P4, PT, R5, RZ, PT ;  /* 0x000000ff0500720c */ /* 0x000fe40003f85070 */
[----:B------:R-:W-:Y:S01]  /*4940*/  LOP3.LUT R208, R0, 0x10, RZ, 0xfc, !PT ;  /* 0x0000001000d07812 */ /* 0x000fe200078efcff */
[----:B------:R-:W-:Y:S01]  /*4950*/  LDGSTS.E [R207+0x18008], desc[UR16][R188.64], P3 ;  /* 0x18008000bccf7fae */ /* 0x000fe20009921850 */
[----:B------:R-:W-:-:S02]  /*4960*/  SEL R5, R3, RZ, !P5 ;  /* 0x000000ff03057207 */ /* 0x000fc40006800000 */
[----:B------:R-:W-:Y:S01]  /*4970*/  ISETP.NE.U32.AND P1, PT, R54, RZ, PT ;  /* 0x000000ff3600720c */ /* 0x000fe20003f25070 */
[----:B------:R-:W-:Y:S01]  /*4980*/  LDGSTS.E [R207+0x1a000], desc[UR16][R184.64], P2 ;  /* 0x1a000000b8cf7fae */ /* 0x000fe20009121850 */
[-C--:B------:R-:W-:Y:S02]  /*4990*/  ISETP.GE.AND P5, PT, R155, R4.reuse, PT ;  /* 0x000000049b00720c */ /* 0x080fe40003fa6270 */
[----:B------:R-:W-:Y:S02]  /*49a0*/  SEL R54, R3, RZ, !P6 ;  /* 0x000000ff03367207 */ /* 0x000fe40007000000 */
[----:B------:R-:W-:Y:S01]  /*49b0*/  ISETP.GE.AND P6, PT, R208, R4, PT ;  /* 0x00000004d000720c */ /* 0x000fe20003fc6270 */
[----:B------:R-:W-:Y:S01]  /*49c0*/  LDGSTS.E [R207+0x1a008], desc[UR16][R172.64], P4 ;  /* 0x1a008000accf7fae */ /* 0x000fe2000a121850 */
[----:B------:R-:W-:Y:S02]  /*49d0*/  ISETP.NE.U32.AND P0, PT, R5, RZ, PT ;  /* 0x000000ff0500720c */ /* 0x000fe40003f05070 */
[----:B------:R-:W-:-:S02]  /*49e0*/  SEL R5, R3, RZ, !P5 ;  /* 0x000000ff03057207 */ /* 0x000fc40006800000 */
[----:B------:R-:W-:Y:S02]  /*49f0*/  ISETP.NE.U32.AND P5, PT, R54, RZ, PT ;  /* 0x000000ff3600720c */ /* 0x000fe40003fa5070 */
[----:B------:R-:W-:Y:S02]  /*4a00*/  LOP3.LUT R209, R0, 0x12, RZ, 0xfc, !PT ;  /* 0x0000001200d17812 */ /* 0x000fe400078efcff */
[----:B------:R-:W-:Y:S02]  /*4a10*/  LOP3.LUT R90, R2, 0x30, RZ, 0x3c, !PT ;  /* 0x00000030025a7812 */ /* 0x000fe400078e3cff */
[----:B------:R-:W-:Y:S02]  /*4a20*/  SEL R54, R3, RZ, !P6 ;  /* 0x000000ff03367207 */ /* 0x000fe40007000000 */
[----:B------:R-:W-:Y:S02]  /*4a30*/  ISETP.NE.U32.AND P6, PT, R5, RZ, PT ;  /* 0x000000ff0500720c */ /* 0x000fe40003fc5070 */
[----:B------:R-:W-:-:S02]  /*4a40*/  LOP3.LUT R210, R0, 0x30, RZ, 0xfc, !PT ;  /* 0x0000003000d27812 */ /* 0x000fc400078efcff */
[-C--:B------:R-:W-:Y:S01]  /*4a50*/  ISETP.GE.AND P2, PT, R209, R4.reuse, PT ;  /* 0x00000004d100720c */ /* 0x080fe20003f46270 */
[----:B------:R-:W-:Y:S01]  /*4a60*/  VIADD R220, R90, UR7 ;  /* 0x000000075adc7c36 */ /* 0x000fe20008000000 */
[----:B------:R-:W-:Y:S02]  /*4a70*/  LOP3.LUT R88, R0, 0x32, RZ, 0xfc, !PT ;  /* 0x0000003200587812 */ /* 0x000fe400078efcff */
[----:B------:R-:W-:Y:S02]  /*4a80*/  ISETP.NE.U32.AND P3, PT, R54, RZ, PT ;  /* 0x000000ff3600720c */ /* 0x000fe40003f65070 */
[-C--:B------:R-:W-:Y:S01]  /*4a90*/  ISETP.GE.AND P4, PT, R210, R4.reuse, PT ;  /* 0x00000004d200720c */ /* 0x080fe20003f86270 */
[----:B------:R-:W-:Y:S01]  /*4aa0*/  LDGSTS.E [R220+0x18000], desc[UR16][R196.64], P1 ;  /* 0x18000000c4dc7fae */ /* 0x000fe20008921850 */
[----:B------:R-:W-:Y:S02]  /*4ab0*/  LOP3.LUT R212, R0, 0x14, RZ, 0xfc, !PT ;  /* 0x0000001400d47812 */ /* 0x000fe400078efcff */
[----:B------:R-:W-:Y:S01]  /*4ac0*/  SEL R54, R3, RZ, !P2 ;  /* 0x000000ff03367207 */ /* 0x000fe20005000000 */
[----:B------:R-:W-:Y:S01]  /*4ad0*/  LDGSTS.E [R220+0x18008], desc[UR16][R194.64], P0 ;  /* 0x18008000c2dc7fae */ /* 0x000fe20008121850 */
[----:B------:R-:W-:-:S02]  /*4ae0*/  ISETP.GE.AND P2, PT, R88, R4, PT ;  /* 0x000000045800720c */ /* 0x000fc40003f46270 */
[----:B------:R-:W-:Y:S01]  /*4af0*/  LOP3.LUT R154, R0, 0x16, RZ, 0xfc, !PT ;  /* 0x00000016009a7812 */ /* 0x000fe200078efcff */
[----:B------:R-:W-:Y:S01]  /*4b00*/  LDGSTS.E [R220+0x1a000], desc[UR16][R190.64], P5 ;  /* 0x1a000000bedc7fae */ /* 0x000fe2000a921850 */
[C---:B------:R-:W-:Y:S02]  /*4b10*/  SEL R5, R3.reuse, RZ, !P4 ;  /* 0x000000ff03057207 */ /* 0x040fe40006000000 */
[----:B------:R-:W-:Y:S01]  /*4b20*/  LOP3.LUT R92, R2, 0x40, RZ, 0x3c, !PT ;  /* 0x00000040025c7812 */ /* 0x000fe200078e3cff */
[----:B------:R-:W-:Y:S01]  /*4b30*/  LDGSTS.E [R220+0x1a008], desc[UR16][R186.64], P6 ;  /* 0x1a008000badc7fae */ /* 0x000fe2000b121850 */
[----:B------:R-:W-:Y:S02]  /*4b40*/  ISETP.GE.AND P4, PT, R212, R4, PT ;  /* 0x00000004d400720c */ /* 0x000fe40003f86270 */
[----:B------:R-:W-:Y:S02]  /*4b50*/  ISETP.NE.U32.AND P1, PT, R54, RZ, PT ;  /* 0x000000ff3600720c */ /* 0x000fe40003f25070 */
[----:B------:R-:W-:-:S02]  /*4b60*/  SEL R54, R3, RZ, !P2 ;  /* 0x000000ff03367207 */ /* 0x000fc40005000000 */
[----:B------:R-:W-:Y:S02]  /*4b70*/  LOP3.LUT R94, R0, 0x34, RZ, 0xfc, !PT ;  /* 0x00000034005e7812 */ /* 0x000fe400078efcff */
[----:B------:R-:W-:Y:S01]  /*4b80*/  ISETP.GE.AND P5, PT, R154, R4, PT ;  /* 0x000000049a00720c */ /* 0x000fe20003fa6270 */
[----:B------:R-:W-:Y:S01]  /*4b90*/  VIADD R222, R92, UR7 ;  /* 0x000000075cde7c36 */ /* 0x000fe20008000000 */
[----:B------:R-:W-:Y:S02]  /*4ba0*/  ISETP.NE.U32.AND P2, PT, R5, RZ, PT ;  /* 0x000000ff0500720c */ /* 0x000fe40003f45070 */
[----:B------:R-:W-:Y:S02]  /*4bb0*/  SEL R5, R3, RZ, !P4 ;  /* 0x000000ff03057207 */ /* 0x000fe40006000000 */
[----:B------:R-:W-:Y:S01]  /*4bc0*/  LOP3.LUT R90, R0, 0x36, RZ, 0xfc, !PT ;  /* 0x00000036005a7812 */ /* 0x000fe200078efcff */
[----:B------:R-:W-:Y:S01]  /*4bd0*/  LDGSTS.E [R222+0x18000], desc[UR16][R182.64], P3 ;  /* 0x18000000b6de7fae */ /* 0x000fe20009921850 */
[----:B------:R-:W-:-:S02]  /*4be0*/  ISETP.NE.U32.AND P4, PT, R54, RZ, PT ;  /* 0x000000ff3600720c */ /* 0x000fc40003f85070 */
[-C--:B------:R-:W-:Y:S01]  /*4bf0*/  ISETP.GE.AND P6, PT, R94, R4.reuse, PT ;  /* 0x000000045e00720c */ /* 0x080fe20003fc6270 */
[----:B------:R-:W-:Y:S01]  /*4c00*/  LDGSTS.E [R222+0x18008], desc[UR16][R178.64], P1 ;  /* 0x18008000b2de7fae */ /* 0x000fe20008921850 */
[----:B------:R-:W-:Y:S02]  /*4c10*/  SEL R54, R3, RZ, !P5 ;  /* 0x000000ff03367207 */ /* 0x000fe40006800000 */
[----:B------:R-:W-:Y:S01]  /*4c20*/  ISETP.NE.U32.AND P0, PT, R5, RZ, PT ;  /* 0x000000ff0500720c */ /* 0x000fe20003f05070 */
[----:B------:R-:W-:Y:S01]  /*4c30*/  LDGSTS.E [R222+0x1a000], desc[UR16][R174.64], P2 ;  /* 0x1a000000aede7fae */ /* 0x000fe20009121850 */
[----:B------:R-:W-:Y:S02]  /*4c40*/  ISETP.GE.AND P5, PT, R90, R4, PT ;  /* 0x000000045a00720c */ /* 0x000fe40003fa6270 */
[----:B------:R-:W-:Y:S02]  /*4c50*/  SEL R5, R3, RZ, !P6 ;  /* 0x000000ff03057207 */ /* 0x000fe40007000000 */
[----:B------:R-:W-:Y:S01]  /*4c60*/  ISETP.NE.U32.AND P3, PT, R54, RZ, PT ;  /* 0x000000ff3600720c */ /* 0x000fe20003f65070 */
[----:B------:R-:W-:Y:S01]  /*4c70*/  LDGSTS.E [R222+0x1a008], desc[UR16][R170.64], P4 ;  /* 0x1a008000aade7fae */ /* 0x000fe2000a121850 */
[----:B------:R-:W-:-:S02]  /*4c80*/  LOP3.LUT R99, R2, 0x50, RZ, 0x3c, !PT ;  /* 0x0000005002637812 */ /* 0x000fc400078e3cff */
[----:B------:R-:W-:Y:S02]  /*4c90*/  LOP3.LUT R88, R0, 0x18, RZ, 0xfc, !PT ;  /* 0x0000001800587812 */ /* 0x000fe400078efcff */
[----:B------:R-:W-:Y:S02]  /*4ca0*/  SEL R54, R3, RZ, !P5 ;  /* 0x000000ff03367207 */ /* 0x000fe40006800000 */
[----:B------:R-:W-:Y:S01]  /*4cb0*/  ISETP.NE.U32.AND P5, PT, R5, RZ, PT ;  /* 0x000000ff0500720c */ /* 0x000fe20003fa5070 */
[----:B------:R-:W-:Y:S01]  /*4cc0*/  VIADD R229, R99, UR7 ;  /* 0x0000000763e57c36 */ /* 0x000fe20008000000 */
[----:B------:R-:W-:Y:S02]  /*4cd0*/  ISETP.GE.AND P6, PT, R88, R4, PT ;  /* 0x000000045800720c */ /* 0x000fe40003fc6270 */
[C---:B------:R-:W-:Y:S02]  /*4ce0*/  LOP3.LUT R98, R0.reuse, 0x1a, RZ, 0xfc, !PT ;  /* 0x0000001a00627812 */ /* 0x040fe400078efcff */
[----:B------:R-:W-:Y:S01]  /*4cf0*/  LOP3.LUT R97, R0, 0x38, RZ, 0xfc, !PT ;  /* 0x0000003800617812 */ /* 0x000fe200078efcff */
[----:B------:R-:W-:Y:S01]  /*4d00*/  LDGSTS.E [R229+0x18000], desc[UR16][R168.64], P0 ;  /* 0x18000000a8e57fae */ /* 0x000fe20008121850 */
[----:B------:R-:W-:-:S02]  /*4d10*/  SEL R5, R3, RZ, !P6 ;  /* 0x000000ff03057207 */ /* 0x000fc40007000000 */
[----:B------:R-:W-:Y:S01]  /*4d20*/  LOP3.LUT R96, R0, 0x3a, RZ, 0xfc, !PT ;  /* 0x0000003a00607812 */ /* 0x000fe200078efcff */
[----:B------:R-:W-:Y:S01]  /*4d30*/  LDGSTS.E [R229+0x18008], desc[UR16][R164.64], P3 ;  /* 0x18008000a4e57fae */ /* 0x000fe20009921850 */
[-C--:B------:R-:W-:Y:S02]  /*4d40*/  ISETP.GE.AND P2, PT, R95, R4.reuse, PT ;  /* 0x000000045f00720c */ /* 0x080fe40003f46270 */
[-C--:B------:R-:W-:Y:S01]  /*4d50*/  ISETP.GE.AND P4, PT, R98, R4.reuse, PT ;  /* 0x000000046200720c */ /* 0x080fe20003f86270 */
[----:B------:R-:W-:Y:S01]  /*4d60*/  LDGSTS.E [R229+0x1a000], desc[UR16][R162.64], P5 ;  /* 0x1a000000a2e57fae */ /* 0x000fe2000a921850 */
[----:B------:R-:W-:Y:S02]  /*4d70*/  LOP3.LUT R88, R0, 0x3e, RZ, 0xfc, !PT ;  /* 0x0000003e00587812 */ /* 0x000fe400078efcff */
[----:B------:R-:W-:Y:S02]  /*4d80*/  ISETP.GE.AND P0, PT, R97, R4, PT ;  /* 0x000000046100720c */ /* 0x000fe40003f06270 */
[----:B------:R-:W-:-:S02]  /*4d90*/  ISETP.NE.U32.AND P6, PT, R54, RZ, PT ;  /* 0x000000ff3600720c */ /* 0x000fc40003fc5070 */
[C---:B------:R-:W-:Y:S02]  /*4da0*/  LOP3.LUT R94, R0.reuse, 0x1c, RZ, 0xfc, !PT ;  /* 0x0000001c005e7812 */ /* 0x040fe400078efcff */
[C---:B------:R-:W-:Y:S02]  /*4db0*/  LOP3.LUT R92, R0.reuse, 0x1e, RZ, 0xfc, !PT ;  /* 0x0000001e005c7812 */ /* 0x040fe400078efcff */
[----:B------:R-:W-:Y:S02]  /*4dc0*/  LOP3.LUT R90, R0, 0x3c, RZ, 0xfc, !PT ;  /* 0x0000003c005a7812 */ /* 0x000fe400078efcff */
[----:B------:R-:W-:Y:S02]  /*4dd0*/  ISETP.NE.U32.AND P1, PT, R5, RZ, PT ;  /* 0x000000ff0500720c */ /* 0x000fe40003f25070 */
[----:B------:R-:W-:Y:S02]  /*4de0*/  ISETP.GE.AND P3, PT, R96, R4, PT ;  /* 0x000000046000720c */ /* 0x000fe40003f66270 */
[C---:B------:R-:W-:Y:S01]  /*4df0*/  SEL R54, R3.reuse, RZ, !P4 ;  /* 0x000000ff03367207 */ /* 0x040fe20006000000 */
[----:B------:R-:W-:Y:S01]  /*4e00*/  LDGSTS.E [R229+0x1a008], desc[UR16][R158.64], P6 ;  /* 0x1a0080009ee57fae */ /* 0x000fe2000b121850 */
[----:B------:R-:W-:-:S02]  /*4e10*/  SEL R55, R3, RZ, !P2 ;  /* 0x000000ff03377207 */ /* 0x000fc40005000000 */
[----:B------:R-:W-:Y:S02]  /*4e20*/  SEL R5, R3, RZ, !P0 ;  /* 0x000000ff03057207 */ /* 0x000fe40004000000 */
[-C--:B------:R-:W-:Y:S02]  /*4e30*/  ISETP.GE.AND P2, PT, R88, R4.reuse, PT ;  /* 0x000000045800720c */ /* 0x080fe40003f46270 */
[-C--:B------:R-:W-:Y:S02]  /*4e40*/  ISETP.GE.AND P5, PT, R94, R4.reuse, PT ;  /* 0x000000045e00720c */ /* 0x080fe40003fa6270 */
[-C--:B------:R-:W-:Y:S02]  /*4e50*/  ISETP.GE.AND P4, PT, R92, R4.reuse, PT ;  /* 0x000000045c00720c */ /* 0x080fe40003f86270 */
[----:B------:R-:W-:Y:S02]  /*4e60*/  ISETP.GE.AND P0, PT, R90, R4, PT ;  /* 0x000000045a00720c */ /* 0x000fe40003f06270 */
[----:B------:R-:W-:-:S02]  /*4e70*/  LOP3.LUT R88, R2, 0x60, RZ, 0x3c, !PT ;  /* 0x0000006002587812 */ /* 0x000fc400078e3cff */
[C---:B------:R-:W-:Y:S02]  /*4e80*/  SEL R4, R3.reuse, RZ, !P3 ;  /* 0x000000ff03047207 */ /* 0x040fe40005800000 */
[----:B------:R-:W-:Y:S01]  /*4e90*/  ISETP.NE.U32.AND P3, PT, R54, RZ, PT ;  /* 0x000000ff3600720c */ /* 0x000fe20003f65070 */
[----:B------:R-:W-:Y:S01]  /*4ea0*/  VIADD R230, R88, UR7 ;  /* 0x0000000758e67c36 */ /* 0x000fe20008000000 */
[----:B------:R-:W-:Y:S02]  /*4eb0*/  SEL R54, R3, RZ, !P5 ;  /* 0x000000ff03367207 */ /* 0x000fe40006800000 */
[----:B------:R-:W-:Y:S02]  /*4ec0*/  ISETP.NE.U32.AND P5, PT, R5, RZ, PT ;  /* 0x000000ff0500720c */ /* 0x000fe40003fa5070 */
[----:B------:R-:W-:Y:S01]  /*4ed0*/  LDGSTS.E [R230+0x18000], desc[UR16][R156.64], P1 ;  /* 0x180000009ce67fae */ /* 0x000fe20008921850 */
[----:B------:R-:W-:Y:S02]  /*4ee0*/  ISETP.NE.U32.AND P1, PT, R4, RZ, PT ;  /* 0x000000ff0400720c */ /* 0x000fe40003f25070 */
[----:B------:R-:W-:-:S02]  /*4ef0*/  SEL R4, R3, RZ, !P0 ;  /* 0x000000ff03047207 */ /* 0x000fc40004000000 */
[C---:B------:R-:W-:Y:S02]  /*4f00*/  SEL R5, R3.reuse, RZ, !P4 ;  /* 0x000000ff03057207 */ /* 0x040fe40006000000 */
[----:B------:R-:W-:Y:S01]  /*4f10*/  ISETP.NE.U32.AND P4, PT, R54, RZ, PT ;  /* 0x000000ff3600720c */ /* 0x000fe20003f85070 */
[----:B------:R-:W-:Y:S01]  /*4f20*/  LDGSTS.E [R230+0x18008], desc[UR16][R150.64], P3 ;  /* 0x1800800096e67fae */ /* 0x000fe20009921850 */
[----:B------:R-:W-:Y:S02]  /*4f30*/  SEL R3, R3, RZ, !P2 ;  /* 0x000000ff03037207 */ /* 0x000fe40005000000 */
[----:B------:R-:W-:Y:S01]  /*4f40*/  ISETP.NE.U32.AND P3, PT, R4, RZ, PT ;  /* 0x000000ff0400720c */ /* 0x000fe20003f65070 */
[----:B------:R-:W-:Y:S01]  /*4f50*/  IMAD R231, R95, R235, RZ ;  /* 0x000000eb5fe77224 */ /* 0x000fe200078e02ff */
[----:B------:R-:W-:Y:S01]  /*4f60*/  ISETP.NE.U32.AND P0, PT, R5, RZ, PT ;  /* 0x000000ff0500720c */ /* 0x000fe20003f05070 */
[----:B------:R-:W-:Y:S01]  /*4f70*/  UIADD3 UR4, UR12, -0x40, URZ ;  /* 0xffffffc00c047890 */ /* 0x000fe2000fffe03f */
[----:B------:R-:W-:Y:S01]  /*4f80*/  LOP3.LUT R4, R2, 0x70, RZ, 0x3c, !PT ;  /* 0x0000007002047812 */ /* 0x000fe200078e3cff */
[----:B------:R-:W-:Y:S01]  /*4f90*/  LDGSTS.E [R230+0x1a000], desc[UR16][R146.64], P5 ;  /* 0x1a00000092e67fae */ /* 0x000fe2000a921850 */
[----:B------:R-:W-:Y:S01]  /*4fa0*/  ISETP.NE.U32.AND P2, PT, R3, RZ, PT ;  /* 0x000000ff0300720c */ /* 0x000fe20003f45070 */
[----:B------:R-:W-:-:S02]  /*4fb0*/  IMAD.SHL.U32 R3, R231, 0x4, RZ ;  /* 0x00000004e7037824 */ /* 0x000fc400078e00ff */
[----:B------:R-:W-:Y:S01]  /*4fc0*/  VIADD R204, R4, UR7 ;  /* 0x0000000704cc7c36 */ /* 0x000fe20008000000 */
[----:B------:R-:W-:Y:S01]  /*4fd0*/  LDGSTS.E [R230+0x1a008], desc[UR16][R144.64], P1 ;  /* 0x1a00800090e67fae */ /* 0x000fe20008921850 */
[----:B------:R-:W-:Y:S01]  /*4fe0*/  ISETP.GE.AND P5, PT, R0, UR4, PT ;  /* 0x0000000400007c0c */ /* 0x000fe2000bfa6270 */
[----:B------:R-:W-:Y:S02]  /*4ff0*/  IMAD R88, R53, UR5, RZ ;  /* 0x0000000535587c24 */ /* 0x000fe4000f8e02ff */
[----:B------:R-:W-:Y:S01]  /*5000*/  LDGSTS.E [R204+0x18000], desc[UR16][R142.64], P4 ;  /* 0x180000008ecc7fae */ /* 0x000fe2000a121850 */
[----:B------:R-:W-:Y:S02]  /*5010*/  ISETP.GE.AND P4, PT, R93, UR4, PT ;  /* 0x000000045d007c0c */ /* 0x000fe4000bf86270 */
[----:B------:R-:W-:Y:S01]  /*5020*/  IADD3 R134, P1, R3, UR10, RZ ;  /* 0x0000000a03867c10 */ /* 0x000fe2000ff3e0ff */
[----:B------:R-:W-:Y:S01]  /*5030*/  LDGSTS.E [R204+0x18008], desc[UR16][R136.64], P0 ;  /* 0x1800800088cc7fae */ /* 0x000fe20008121850 */
[----:B------:R-:W-:Y:S01]  /*5040*/  ISETP.NE.U32.AND P6, PT, R55, RZ, PT ;  /* 0x000000ff3700720c */ /* 0x000fe20003fc5070 */
[----:B------:R-:W-:Y:S01]  /*5050*/  IMAD R93, R8, UR5, RZ ;  /* 0x00000005085d7c24 */ /* 0x000fe2000f8e02ff */
[----:B------:R-:W-:Y:S01]  /*5060*/  SEL R55, RZ, 0x4, P5 ;  /* 0x00000004ff377807 */ /* 0x000fe20002800000 */
[----:B------:R-:W-:Y:S01]  /*5070*/  LDGSTS.E [R204+0x1a000], desc[UR16][R140.64], P3 ;  /* 0x1a0000008ccc7fae */ /* 0x000fe20009921850 */
[----:B------:R-:W-:Y:S01]  /*5080*/  ISETP.GT.AND P5, PT, R6, 0x7f, PT ;  /* 0x0000007f0600780c */ /* 0x000fe20003fa4270 */
[----:B------:R-:W-:Y:S01]  /*5090*/  IMAD R90, R51, UR5, RZ ;  /* 0x00000005335a7c24 */ /* 0x000fe2000f8e02ff */
[----:B------:R-:W-:Y:S01]  /*50a0*/  SEL R5, RZ, 0x4, P4 ;  /* 0x00000004ff057807 */ /* 0x000fe20002000000 */
[----:B------:R-:W-:Y:S01]  /*50b0*/  LDGSTS.E [R204+0x1a008], desc[UR16][R138.64], P2 ;  /* 0x1a0080008acc7fae */ /* 0x000fe20009121850 */
[----:B------:R-:W-:-:S02]  /*50c0*/  LEA.HI.X.SX32 R4, R231, UR11, 0x2, P1 ;  /* 0x0000000be7047c11 */ /* 0x000fc400088f16ff */
[----:B------:R-:W-:Y:S01]  /*50d0*/  LEA R8, P2, R88, R134, 0x2 ;  /* 0x0000008658087211 */ /* 0x000fe200078410ff */
[----:B------:R-:W-:Y:S01]  /*50e0*/  IMAD R124, R52, UR5, RZ ;  /* 0x00000005347c7c24 */ /* 0x000fe2000f8e02ff */
[----:B------:R-:W-:Y:S01]  /*50f0*/  ISETP.GE.AND P4, PT, R89, UR4, PT ;  /* 0x0000000459007c0c */ /* 0x000fe2000bf86270 */
[----:B------:R-:W-:Y:S01]  /*5100*/  IMAD R89, R9, UR5, RZ ;  /* 0x0000000509597c24 */ /* 0x000fe2000f8e02ff */
[----:B------:R-:W-:Y:S01]  /*5110*/  SEL R5, R5, RZ, P5 ;  /* 0x000000ff05057207 */ /* 0x000fe20002800000 */
[----:B------:R-:W-:Y:S01]  /*5120*/  IMAD R95, R12, UR5, RZ ;  /* 0x000000050c5f7c24 */ /* 0x000fe2000f8e02ff */
[----:B------:R-:W-:Y:S01]  /*5130*/  LEA.HI.X.SX32 R9, R88, R4, 0x2, P2 ;  /* 0x0000000458097211 */ /* 0x000fe200010f16ff */
[----:B------:R-:W-:Y:S01]  /*5140*/  IMAD R92, R49, UR5, RZ ;  /* 0x00000005315c7c24 */ /* 0x000fe2000f8e02ff */
[-C--:B------:R-:W-:Y:S01]  /*5150*/  LEA R12, P2, R90, R134.reuse, 0x2 ;  /* 0x000000865a0c7211 */ /* 0x080fe200078410ff */
[----:B------:R-:W-:Y:S01]  /*5160*/  IMAD R97, R13, UR5, RZ ;  /* 0x000000050d617c24 */ /* 0x000fe2000f8e02ff */
[----:B------:R-:W-:Y:S01]  /*5170*/  ISETP.GE.AND P1, PT, R91, UR4, PT ;  /* 0x000000045b007c0c */ /* 0x000fe2000bf26270 */
[----:B------:R-:W-:Y:S01]  /*5180*/  IMAD R91, R10, UR5, RZ ;  /* 0x000000050a5b7c24 */ /* 0x000fe2000f8e02ff */
[----:B------:R-:W-:Y:S01]  /*5190*/  ISETP.NE.U32.AND P0, PT, R5, RZ, PT ;  /* 0x000000ff0500720c */ /* 0x000fe20003f05070 */
[----:B------:R-:W-:Y:S01]  /*51a0*/  IMAD R123, R50, UR5, RZ ;  /* 0x00000005327b7c24 */ /* 0x000fe2000f8e02ff */
[----:B------:R-:W-:Y:S01]  /*51b0*/  SEL R5, RZ, 0x4, P4 ;  /* 0x00000004ff057807 */ /* 0x000fe20002000000 */
[----:B------:R-:W-:Y:S01]  /*51c0*/  IMAD R101, R16, UR5, RZ ;  /* 0x0000000510657c24 */ /* 0x000fe2000f8e02ff */
[----:B------:R-:W-:Y:S01]  /*51d0*/  LEA R10, P4, R124, R134, 0x2 ;  /* 0x000000867c0a7211 */ /* 0x000fe200078810ff */
[----:B------:R-:W-:Y:S01]  /*51e0*/  IMAD R94, R47, UR5, RZ ;  /* 0x000000052f5e7c24 */ /* 0x000fe2000f8e02ff */
[----:B------:R-:W-:Y:S01]  /*51f0*/  LEA.HI.X.SX32 R13, R90, R4, 0x2, P2 ;  /* 0x000000045a0d7211 */ /* 0x000fe200010f16ff */
[----:B------:R2:W-:Y:S01]  /*5200*/  STL [R1+0x140], R88 ;  /* 0x0001405801007387 */ /* 0x0005e20000100800 */
[----:B------:R-:W-:Y:S01]  /*5210*/  LEA R16, P2, R92, R134, 0x2 ;  /* 0x000000865c107211 */ /* 0x000fe200078410ff */
[----:B------:R-:W-:-:S02]  /*5220*/  IMAD R103, R17, UR5, RZ ;  /* 0x0000000511677c24 */ /* 0x000fc4000f8e02ff */
[----:B------:R-:W-:Y:S01]  /*5230*/  IMAD R99, R14, UR5, RZ ;  /* 0x000000050e637c24 */ /* 0x000fe2000f8e02ff */
[-C--:B------:R-:W-:Y:S01]  /*5240*/  LEA.HI.X.SX32 R17, R92, R4.reuse, 0x2, P2 ;  /* 0x000000045c117211 */ /* 0x080fe200010f16ff */
[----:B------:R-:W-:Y:S01]  /*5250*/  IMAD R122, R48, UR5, RZ ;  /* 0x00000005307a7c24 */ /* 0x000fe2000f8e02ff */
[----:B------:R-:W-:Y:S01]  /*5260*/  STL [R1+0x13c], R124 ;  /* 0x00013c7c01007387 */ /* 0x000fe20000100800 */
[----:B------:R-:W-:Y:S02]  /*5270*/  IMAD R105, R20, UR5, RZ ;  /* 0x0000000514697c24 */ /* 0x000fe4000f8e02ff */
[----:B--2---:R-:W-:Y:S01]  /*5280*/  IMAD R88, R11, UR5, RZ ;  /* 0x000000050b587c24 */ /* 0x004fe2000f8e02ff */
[----:B------:R-:W-:Y:S01]  /*5290*/  LEA.HI.X.SX32 R11, R124, R4, 0x2, P4 ;  /* 0x000000047c0b7211 */ /* 0x000fe200020f16ff */
[----:B------:R-:W-:Y:S01]  /*52a0*/  IMAD R96, R45, UR5, RZ ;  /* 0x000000052d607c24 */ /* 0x000fe2000f8e02ff */
[-C--:B------:R-:W-:Y:S01]  /*52b0*/  LEA R14, P4, R123, R134.reuse, 0x2 ;  /* 0x000000867b0e7211 */ /* 0x080fe200078810ff */
        /* <DEDUP_REMOVED lines=51> */
[----:B------:R-:W-:Y:S01]  /*55f0*/  STL [R1+0x8c], R119 ;  /* 0x00008c7701007387 */ /* 0x000fe20000100800 */
[----:B------:R-:W-:Y:S02]  /*5600*/  LEA.HI.X.SX32 R37, R102, R4, 0x2, P2 ;  /* 0x0000000466257211 */ /* 0x000fe400010f16ff */
[----:B------:R-:W-:Y:S01]  /*5610*/  LEA R40, P2, R0, R134, 0x2 ;  /* 0x0000008600287211 */ /* 0x000fe200078410ff */
[----:B------:R-:W-:Y:S01]  /*5620*/  IMAD R251, R251, UR5, RZ ;  /* 0x00000005fbfb7c24 */ /* 0x000fe2000f8e02ff */
[----:B------:R-:W-:Y:S01]  /*5630*/  SEL R55, R55, RZ, P5 ;  /* 0x000000ff37377207 */ /* 0x000fe20002800000 */
[----:B--2---:R-:W-:Y:S01]  /*5640*/  IMAD R98, R31, UR5, RZ ;  /* 0x000000051f627c24 */ /* 0x004fe2000f8e02ff */
[----:B------:R-:W-:Y:S01]  /*5650*/  LEA.HI.X.SX32 R31, R119, R4, 0x2, P4 ;  /* 0x00000004771f7211 */ /* 0x000fe200020f16ff */
[----:B------:R-:W-:Y:S01]  /*5660*/  IMAD R249, R249, UR5, RZ ;  /* 0x00000005f9f97c24 */ /* 0x000fe2000f8e02ff */
[----:B------:R-:W-:Y:S01]  /*5670*/  LEA R34, P4, R118, R134, 0x2 ;  /* 0x0000008676227211 */ /* 0x000fe200078810ff */
[----:B------:R2:W-:Y:S01]  /*5680*/  STL [R1+0x88], R100 ;  /* 0x0000886401007387 */ /* 0x0005e20000100800 */
[----:B------:R-:W-:-:S02]  /*5690*/  LEA.HI.X.SX32 R41, R0, R4, 0x2, P2 ;  /* 0x0000000400297211 */ /* 0x000fc400010f16ff */
[----:B------:R-:W-:Y:S01]  /*56a0*/  LEA R44, P2, R115, R134, 0x2 ;  /* 0x00000086732c7211 */ /* 0x000fe200078410ff */
[----:B------:R-:W-:Y:S01]  /*56b0*/  STL [R1+0x84], R118 ;  /* 0x0000847601007387 */ /* 0x000fe20000100800 */
[----:B------:R-:W-:Y:S02]  /*56c0*/  IMAD R252, R252, UR5, RZ ;  /* 0x00000005fcfc7c24 */ /* 0x000fe4000f8e02ff */
[----:B------:R-:W-:Y:S01]  /*56d0*/  IMAD R247, R247, UR5, RZ ;  /* 0x00000005f7f77c24 */ /* 0x000fe2000f8e02ff */
[----:B------:R-:W0:Y:S01]  /*56e0*/  LDGDEPBAR ;  /* 0x00000000000079af */ /* 0x000e220000000000 */
[----:B--2---:R-:W-:Y:S01]  /*56f0*/  IMAD R100, R35, UR5, RZ ;  /* 0x0000000523647c24 */ /* 0x004fe2000f8e02ff */
[----:B------:R-:W-:Y:S02]  /*5700*/  LEA.HI.X.SX32 R35, R118, R4, 0x2, P4 ;  /* 0x0000000476237211 */ /* 0x000fe400020f16ff */
[----:B------:R-:W-:Y:S01]  /*5710*/  LEA R38, P4, R117, R134, 0x2 ;  /* 0x0000008675267211 */ /* 0x000fe200078810ff */
[----:B------:R2:W-:Y:S01]  /*5720*/  STL [R1+0x80], R102 ;  /* 0x0000806601007387 */ /* 0x0005e20000100800 */
[----:B------:R-:W-:-:S02]  /*5730*/  LEA.HI.X.SX32 R45, R115, R4, 0x2, P2 ;  /* 0x00000004732d7211 */ /* 0x000fc400010f16ff */
[----:B------:R-:W-:Y:S01]  /*5740*/  LEA R48, P2, R113, R134, 0x2 ;  /* 0x0000008671307211 */ /* 0x000fe200078410ff */
[----:B--2---:R-:W-:Y:S01]  /*5750*/  IMAD R102, R39, UR5, RZ ;  /* 0x0000000527667c24 */ /* 0x004fe2000f8e02ff */
[----:B------:R-:W-:Y:S02]  /*5760*/  LEA.HI.X.SX32 R39, R117, R4, 0x2, P4 ;  /* 0x0000000475277211 */ /* 0x000fe400020f16ff */
[C---:B------:R-:W-:Y:S02]  /*5770*/  LEA R42, P4, R116.reuse, R134, 0x2 ;  /* 0x00000086742a7211 */ /* 0x040fe400078810ff */
[-C--:B------:R-:W-:Y:S02]  /*5780*/  LEA.HI.X.SX32 R49, R113, R4.reuse, 0x2, P2 ;  /* 0x0000000471317211 */ /* 0x080fe400010f16ff */
[----:B------:R-:W-:Y:S02]  /*5790*/  LEA.HI.X.SX32 R43, R116, R4, 0x2, P4 ;  /* 0x00000004742b7211 */ /* 0x000fe400020f16ff */
[----:B------:R-:W-:-:S02]  /*57a0*/  LEA R46, P4, R114, R134, 0x2 ;  /* 0x00000086722e7211 */ /* 0x000fc400078810ff */
[----:B------:R-:W-:Y:S02]  /*57b0*/  SEL R54, RZ, 0x4, P1 ;  /* 0x00000004ff367807 */ /* 0x000fe40000800000 */
[C---:B------:R-:W-:Y:S02]  /*57c0*/  LEA R52, P2, R111.reuse, R134, 0x2 ;  /* 0x000000866f347211 */ /* 0x040fe400078410ff */
[----:B------:R-:W-:Y:S02]  /*57d0*/  LEA.HI.X.SX32 R47, R114, R4, 0x2, P4 ;  /* 0x00000004722f7211 */ /* 0x000fe400020f16ff */
[----:B------:R-:W-:Y:S02]  /*57e0*/  SEL R54, R54, RZ, P5 ;  /* 0x000000ff36367207 */ /* 0x000fe40002800000 */
[----:B------:R-:W-:Y:S02]  /*57f0*/  LEA R50, P4, R112, R134, 0x2 ;  /* 0x0000008670327211 */ /* 0x000fe400078810ff */
[----:B------:R-:W-:-:S02]  /*5800*/  LEA.HI.X.SX32 R53, R111, R4, 0x2, P2 ;  /* 0x000000046f357211 */ /* 0x000fc400010f16ff */
[C---:B------:R-:W-:Y:S02]  /*5810*/  LEA R56, P2, R109.reuse, R134, 0x2 ;  /* 0x000000866d387211 */ /* 0x040fe400078410ff */
[----:B------:R-:W-:Y:S02]  /*5820*/  ISETP.NE.U32.AND P3, PT, R54, RZ, PT ;  /* 0x000000ff3600720c */ /* 0x000fe40003f65070 */
[----:B------:R-:W-:Y:S02]  /*5830*/  LEA.HI.X.SX32 R51, R112, R4, 0x2, P4 ;  /* 0x0000000470337211 */ /* 0x000fe400020f16ff */
[----:B------:R-:W-:Y:S02]  /*5840*/  LEA R54, P4, R110, R134, 0x2 ;  /* 0x000000866e367211 */ /* 0x000fe400078810ff */
[----:B------:R-:W-:Y:S02]  /*5850*/  LEA.HI.X.SX32 R57, R109, R4, 0x2, P2 ;  /* 0x000000046d397211 */ /* 0x000fe400010f16ff */
[----:B------:R-:W-:-:S02]  /*5860*/  LEA R60, P2, R107, R134, 0x2 ;  /* 0x000000866b3c7211 */ /* 0x000fc400078410ff */
[----:B------:R-:W-:Y:S02]  /*5870*/  ISETP.NE.U32.AND P1, PT, R55, RZ, PT ;  /* 0x000000ff3700720c */ /* 0x000fe40003f25070 */
[----:B------:R-:W-:Y:S02]  /*5880*/  LEA.HI.X.SX32 R55, R110, R4, 0x2, P4 ;  /* 0x000000046e377211 */ /* 0x000fe400020f16ff */
[C---:B------:R-:W-:Y:S02]  /*5890*/  LEA R58, P4, R108.reuse, R134, 0x2 ;  /* 0x000000866c3a7211 */ /* 0x040fe400078810ff */
[----:B------:R-:W-:Y:S02]  /*58a0*/  LEA.HI.X.SX32 R61, R107, R4, 0x2, P2 ;  /* 0x000000046b3d7211 */ /* 0x000fe400010f16ff */
[----:B------:R-:W-:Y:S02]  /*58b0*/  LEA R64, P2, R105, R134, 0x2 ;  /* 0x0000008669407211 */ /* 0x000fe400078410ff */
[----:B------:R-:W-:-:S02]  /*58c0*/  LEA.HI.X.SX32 R59, R108, R4, 0x2, P4 ;  /* 0x000000046c3b7211 */ /* 0x000fc400020f16ff */
[C---:B------:R-:W-:Y:S02]  /*58d0*/  LEA R62, P4, R106.reuse, R134, 0x2 ;  /* 0x000000866a3e7211 */ /* 0x040fe400078810ff */
[----:B------:R-:W-:Y:S01]  /*58e0*/  LEA.HI.X.SX32 R65, R105, R4, 0x2, P2 ;  /* 0x0000000469417211 */ /* 0x000fe200010f16ff */
[----:B------:R-:W-:Y:S01]  /*58f0*/  STL [R1+0x7c], R117 ;  /* 0x00007c7501007387 */ /* 0x000fe20000100800 */
[C---:B------:R-:W-:Y:S02]  /*5900*/  LEA R68, P2, R103.reuse, R134, 0x2 ;  /* 0x0000008667447211 */ /* 0x040fe400078410ff */
[----:B------:R-:W-:Y:S01]  /*5910*/  LEA.HI.X.SX32 R63, R106, R4, 0x2, P4 ;  /* 0x000000046a3f7211 */ /* 0x000fe200020f16ff */
[----:B------:R-:W-:Y:S01]  /*5920*/  STL [R1+0x78], R0 ;  /* 0x0000780001007387 */ /* 0x000fe20000100800 */
[----:B------:R-:W-:Y:S02]  /*5930*/  LEA R66, P4, R104, R134, 0x2 ;  /* 0x0000008668427211 */ /* 0x000fe400078810ff */
[----:B------:R-:W-:Y:S01]  /*5940*/  LEA.HI.X.SX32 R69, R103, R4, 0x2, P2 ;  /* 0x0000000467457211 */ /* 0x000fe200010f16ff */
[----:B------:R-:W-:Y:S01]  /*5950*/  STL [R1+0x74], R116 ;  /* 0x0000747401007387 */ /* 0x000fe20000100800 */
[----:B------:R-:W-:-:S03]  /*5960*/  LEA R72, P2, R99, R134, 0x2 ;  /* 0x0000008663487211 */ /* 0x000fc600078410ff */
[----:B------:R-:W-:Y:S01]  /*5970*/  STL [R1+0x70], R115 ;  /* 0x0000707301007387 */ /* 0x000fe20000100800 */
[----:B------:R-:W-:-:S03]  /*5980*/  LEA.HI.X.SX32 R67, R104, R4, 0x2, P4 ;  /* 0x0000000468437211 */ /* 0x000fc600020f16ff */
[----:B------:R-:W-:Y:S01]  /*5990*/  STL [R1+0x6c], R114 ;  /* 0x00006c7201007387 */ /* 0x000fe20000100800 */
[----:B------:R-:W-:-:S03]  /*59a0*/  LEA R70, P4, R101, R134, 0x2 ;  /* 0x0000008665467211 */ /* 0x000fc600078810ff */
[----:B------:R-:W-:Y:S01]  /*59b0*/  STL [R1+0x68], R113 ;  /* 0x0000687101007387 */ /* 0x000fe20000100800 */
[----:B------:R-:W-:-:S03]  /*59c0*/  LEA.HI.X.SX32 R73, R99, R4, 0x2, P2 ;  /* 0x0000000463497211 */ /* 0x000fc600010f16ff */
[----:B------:R-:W-:Y:S01]  /*59d0*/  STL [R1+0x64], R112 ;  /* 0x0000647001007387 */ /* 0x000fe20000100800 */
[----:B------:R-:W-:-:S03]  /*59e0*/  LEA R76, P2, R95, R134, 0x2 ;  /* 0x000000865f4c7211 */ /* 0x000fc600078410ff */
[----:B------:R-:W-:Y:S04]  /*59f0*/  STL [R1+0x60], R111 ;  /* 0x0000606f01007387 */ /* 0x000fe80000100800 */
        /* <DEDUP_REMOVED lines=24> */
[----:B------:R-:W-:Y:S04]  /*5b80*/  STL [R1+0x28], R91 ;  /* 0x0000285b01007387 */ /* 0x000fe80000100800 */
[----:B------:R-:W-:Y:S04]  /*5b90*/  STL [R1+0x24], R89 ;  /* 0x0000245901007387 */ /* 0x000fe80000100800 */
[----:B------:R2:W-:Y:S01]  /*5ba0*/  STL [R1+0x20], R88 ;  /* 0x0000205801007387 */ /* 0x0005e20000100800 */
[----:B------:R-:W-:-:S03]  /*5bb0*/  LEA.HI.X.SX32 R83, R89, R4, 0x2, P4 ;  /* 0x0000000459537211 */ /* 0x000fc600020f16ff */
[----:B------:R-:W-:Y:S01]  /*5bc0*/  STL [R1+0x1c], R90 ;  /* 0x00001c5a01007387 */ /* 0x000fe20000100800 */
[----:B--2---:R-:W-:-:S03]  /*5bd0*/  LEA R88, P2, R92, R134, 0x2 ;  /* 0x000000865c587211 */ /* 0x004fc600078410ff */
[----:B------:R2:W-:Y:S01]  /*5be0*/  STL [R1+0x18], R92 ;  /* 0x0000185c01007387 */ /* 0x0005e20000100800 */
[----:B------:R-:W-:-:S03]  /*5bf0*/  LEA.HI.X.SX32 R89, R92, R4, 0x2, P2 ;  /* 0x000000045c597211 */ /* 0x000fc600010f16ff */
[----:B------:R-:W-:Y:S01]  /*5c00*/  STL [R1+0x14], R94 ;  /* 0x0000145e01007387 */ /* 0x000fe20000100800 */
[----:B------:R-:W-:Y:S01]  /*5c10*/  IMAD R0, R7, UR5, RZ ;  /* 0x0000000507007c24 */ /* 0x000fe2000f8e02ff */
[-C--:B--2---:R-:W-:Y:S02]  /*5c20*/  LEA R92, P2, R96, R134.reuse, 0x2 ;  /* 0x00000086605c7211 */ /* 0x084fe400078410ff */
[----:B------:R2:W-:Y:S01]  /*5c30*/  STL [R1+0x10], R96 ;  /* 0x0000106001007387 */ /* 0x0005e20000100800 */
[----:B------:R-:W-:Y:S02]  /*5c40*/  LEA R86, P4, R90, R134, 0x2 ;  /* 0x000000865a567211 */ /* 0x000fe400078810ff */
[-C--:B------:R-:W-:Y:S01]  /*5c50*/  LEA.HI.X.SX32 R93, R96, R4.reuse, 0x2, P2 ;  /* 0x00000004605d7211 */ /* 0x080fe200010f16ff */
[----:B------:R-:W-:Y:S01]  /*5c60*/  STL [R1+0xc], R98 ;  /* 0x00000c6201007387 */ /* 0x000fe20000100800 */
[----:B------:R-:W-:Y:S02]  /*5c70*/  LEA.HI.X.SX32 R87, R90, R4, 0x2, P4 ;  /* 0x000000045a577211 */ /* 0x000fe400020f16ff */
[-C--:B--2---:R-:W-:Y:S01]  /*5c80*/  LEA R96, P2, R100, R134.reuse, 0x2 ;  /* 0x0000008664607211 */ /* 0x084fe200078410ff */
[----:B------:R2:W-:Y:S01]  /*5c90*/  STL [R1+0x8], R100 ;  /* 0x0000086401007387 */ /* 0x0005e20000100800 */
[----:B------:R-:W-:-:S02]  /*5ca0*/  LEA R90, P4, R94, R134, 0x2 ;  /* 0x000000865e5a7211 */ /* 0x000fc400078810ff */
[-C--:B------:R-:W-:Y:S02]  /*5cb0*/  LEA.HI.X.SX32 R97, R100, R4.reuse, 0x2, P2 ;  /* 0x0000000464617211 */ /* 0x080fe400010f16ff */
[----:B------:R-:W-:Y:S02]  /*5cc0*/  LEA.HI.X.SX32 R91, R94, R4, 0x2, P4 ;  /* 0x000000045e5b7211 */ /* 0x000fe400020f16ff */
[-C--:B--2---:R-:W-:Y:S02]  /*5cd0*/  LEA R100, P2, R0, R134.reuse, 0x2 ;  /* 0x0000008600647211 */ /* 0x084fe400078410ff */
[----:B------:R-:W-:Y:S02]  /*5ce0*/  LEA R94, P4, R98, R134, 0x2 ;  /* 0x00000086625e7211 */ /* 0x000fe400078810ff */
[----:B------:R-:W-:Y:S02]  /*5cf0*/  LEA.HI.X.SX32 R101, R0, R4, 0x2, P2 ;  /* 0x0000000400657211 */ /* 0x000fe400010f16ff */
[----:B------:R-:W-:-:S02]  /*5d00*/  LEA R104, P2, R251, R134, 0x2 ;  /* 0x00000086fb687211 */ /* 0x000fc400078410ff */
[-C--:B------:R-:W-:Y:S02]  /*5d10*/  LEA.HI.X.SX32 R95, R98, R4.reuse, 0x2, P4 ;  /* 0x00000004625f7211 */ /* 0x080fe400020f16ff */
[----:B------:R-:W-:Y:S02]  /*5d20*/  LEA.HI.X.SX32 R105, R251, R4, 0x2, P2 ;  /* 0x00000004fb697211 */ /* 0x000fe400010f16ff */
[CC--:B------:R-:W-:Y:S02]  /*5d30*/  LEA R98, P4, R102.reuse, R134.reuse, 0x2 ;  /* 0x0000008666627211 */ /* 0x0c0fe400078810ff */
[C---:B------:R-:W-:Y:S01]  /*5d40*/  LEA R108, P2, R249.reuse, R134, 0x2 ;  /* 0x00000086f96c7211 */ /* 0x040fe200078410ff */
[----:B------:R2:W-:Y:S01]  /*5d50*/  STL [R1+0x4], R102 ;  /* 0x0000046601007387 */ /* 0x0005e20000100800 */
[-C--:B------:R-:W-:Y:S01]  /*5d60*/  LEA.HI.X.SX32 R99, R102, R4.reuse, 0x2, P4 ;  /* 0x0000000466637211 */ /* 0x080fe200020f16ff */
[----:B------:R-:W-:Y:S01]  /*5d70*/  IMAD R250, R250, UR5, RZ ;  /* 0x00000005fafa7c24 */ /* 0x000fe2000f8e02ff */
[----:B------:R-:W-:Y:S01]  /*5d80*/  LEA.HI.X.SX32 R109, R249, R4, 0x2, P2 ;  /* 0x00000004f96d7211 */ /* 0x000fe200010f16ff */
[----:B------:R-:W-:Y:S01]  /*5d90*/  IMAD R245, R245, UR5, RZ ;  /* 0x00000005f5f57c24 */ /* 0x000fe2000f8e02ff */
[----:B------:R-:W-:-:S02]  /*5da0*/  LEA R112, P2, R247, R134, 0x2 ;  /* 0x00000086f7707211 */ /* 0x000fc400078410ff */
[----:B--2---:R-:W-:Y:S01]  /*5db0*/  LEA R102, P4, R252, R134, 0x2 ;  /* 0x00000086fc667211 */ /* 0x004fe200078810ff */
[----:B------:R-:W-:Y:S01]  /*5dc0*/  IMAD R248, R248, UR5, RZ ;  /* 0x00000005f8f87c24 */ /* 0x000fe2000f8e02ff */
[-C--:B------:R-:W-:Y:S01]  /*5dd0*/  LEA.HI.X.SX32 R113, R247, R4.reuse, 0x2, P2 ;  /* 0x00000004f7717211 */ /* 0x080fe200010f16ff */
[----:B------:R-:W-:Y:S01]  /*5de0*/  IMAD R242, R242, UR5, RZ ;  /* 0x00000005f2f27c24 */ /* 0x000fe2000f8e02ff */
[----:B------:R-:W-:Y:S02]  /*5df0*/  LEA.HI.X.SX32 R103, R252, R4, 0x2, P4 ;  /* 0x00000004fc677211 */ /* 0x000fe400020f16ff */
[-C--:B------:R-:W-:Y:S02]  /*5e00*/  LEA R106, P4, R250, R134.reuse, 0x2 ;  /* 0x00000086fa6a7211 */ /* 0x080fe400078810ff */
[C---:B------:R-:W-:Y:S01]  /*5e10*/  LEA R116, P2, R245.reuse, R134, 0x2 ;  /* 0x00000086f5747211 */ /* 0x040fe200078410ff */
[----:B------:R-:W-:Y:S01]  /*5e20*/  IMAD R246, R246, UR5, RZ ;  /* 0x00000005f6f67c24 */ /* 0x000fe2000f8e02ff */
[-C--:B------:R-:W-:Y:S01]  /*5e30*/  LEA.HI.X.SX32 R107, R250, R4.reuse, 0x2, P4 ;  /* 0x00000004fa6b7211 */ /* 0x080fe200020f16ff */
[----:B------:R-:W-:Y:S01]  /*5e40*/  IMAD R240, R240, UR5, RZ ;  /* 0x00000005f0f07c24 */ /* 0x000fe2000f8e02ff */
[----:B------:R-:W-:-:S02]  /*5e50*/  LEA.HI.X.SX32 R117, R245, R4, 0x2, P2 ;  /* 0x00000004f5757211 */ /* 0x000fc400010f16ff */
[-C--:B------:R-:W-:Y:S02]  /*5e60*/  LEA R110, P4, R248, R134.reuse, 0x2 ;  /* 0x00000086f86e7211 */ /* 0x080fe400078810ff */
[----:B------:R-:W-:Y:S01]  /*5e70*/  LEA R120, P2, R242, R134, 0x2 ;  /* 0x00000086f2787211 */ /* 0x000fe200078410ff */
[----:B------:R-:W-:Y:S01]  /*5e80*/  IMAD R243, R243, UR5, RZ ;  /* 0x00000005f3f37c24 */ /* 0x000fe2000f8e02ff */
[-C--:B------:R-:W-:Y:S01]  /*5e90*/  LEA.HI.X.SX32 R111, R248, R4.reuse, 0x2, P4 ;  /* 0x00000004f86f7211 */ /* 0x080fe200020f16ff */
[----:B------:R-:W-:Y:S01]  /*5ea0*/  IMAD R238, R238, UR5, RZ ;  /* 0x00000005eeee7c24 */ /* 0x000fe2000f8e02ff */
[----:B------:R-:W-:Y:S02]  /*5eb0*/  LEA.HI.X.SX32 R121, R242, R4, 0x2, P2 ;  /* 0x00000004f2797211 */ /* 0x000fe400010f16ff */
[-C--:B------:R-:W-:Y:S02]  /*5ec0*/  LEA R114, P4, R246, R134.reuse, 0x2 ;  /* 0x00000086f6727211 */ /* 0x080fe400078810ff */
[----:B------:R-:W-:Y:S01]  /*5ed0*/  LEA R124, P2, R240, R134, 0x2 ;  /* 0x00000086f07c7211 */ /* 0x000fe200078410ff */
[----:B------:R-:W-:Y:S01]  /*5ee0*/  IMAD R241, R241, UR5, RZ ;  /* 0x00000005f1f17c24 */ /* 0x000fe2000f8e02ff */
[-C--:B------:R-:W-:Y:S01]  /*5ef0*/  LEA.HI.X.SX32 R115, R246, R4.reuse, 0x2, P4 ;  /* 0x00000004f6737211 */ /* 0x080fe200020f16ff */
[----:B------:R-:W-:Y:S01]  /*5f00*/  IMAD R233, R233, UR5, RZ ;  /* 0x00000005e9e97c24 */ /* 0x000fe2000f8e02ff */
[----:B------:R-:W-:-:S02]  /*5f10*/  LEA.HI.X.SX32 R125, R240, R4, 0x2, P2 ;  /* 0x00000004f07d7211 */ /* 0x000fc400010f16ff */
[-C--:B------:R-:W-:Y:S02]  /*5f20*/  LEA R118, P4, R243, R134.reuse, 0x2 ;  /* 0x00000086f3767211 */ /* 0x080fe400078810ff */
[C---:B------:R-:W-:Y:S01]  /*5f30*/  LEA R128, P2, R238.reuse, R134, 0x2 ;  /* 0x00000086ee807211 */ /* 0x040fe200078410ff */
[----:B------:R-:W-:Y:S01]  /*5f40*/  IMAD R239, R239, UR5, RZ ;  /* 0x00000005efef7c24 */ /* 0x000fe2000f8e02ff */
[-C--:B------:R-:W-:Y:S02]  /*5f50*/  LEA.HI.X.SX32 R119, R243, R4.reuse, 0x2, P4 ;  /* 0x00000004f3777211 */ /* 0x080fe400020f16ff */
[----:B------:R-:W-:Y:S02]  /*5f60*/  LEA.HI.X.SX32 R129, R238, R4, 0x2, P2 ;  /* 0x00000004ee817211 */ /* 0x000fe400010f16ff */
[-C--:B------:R-:W-:Y:S02]  /*5f70*/  LEA R122, P4, R241, R134.reuse, 0x2 ;  /* 0x00000086f17a7211 */ /* 0x080fe400078810ff */
[----:B------:R-:W-:Y:S01]  /*5f80*/  LEA R132, P2, R233, R134, 0x2 ;  /* 0x00000086e9847211 */ /* 0x000fe200078410ff */
[----:B------:R-:W-:Y:S01]  /*5f90*/  IMAD R237, R237, UR5, RZ ;  /* 0x00000005eded7c24 */ /* 0x000fe2000f8e02ff */
[----:B------:R-:W-:-:S02]  /*5fa0*/  LEA.HI.X.SX32 R123, R241, R4, 0x2, P4 ;  /* 0x00000004f17b7211 */ /* 0x000fc400020f16ff */
[----:B------:R-:W-:Y:S02]  /*5fb0*/  LEA.HI.X.SX32 R133, R233, R4, 0x2, P2 ;  /* 0x00000004e9857211 */ /* 0x000fe400010f16ff */
[----:B------:R-:W-:Y:S02]  /*5fc0*/  LEA R126, P4, R239, R134, 0x2 ;  /* 0x00000086ef7e7211 */ /* 0x000fe400078810ff */
[----:B------:R-:W-:Y:S01]  /*5fd0*/  ISETP.GE.AND P2, PT, R203, UR4, PT ;  /* 0x00000004cb007c0c */ /* 0x000fe2000bf46270 */
[----:B------:R-:W-:Y:S01]  /*5fe0*/  VIADD R203, R205, UR7 ;  /* 0x00000007cdcb7c36 */ /* 0x000fe20008000000 */
[----:B------:R-:W-:Y:S01]  /*5ff0*/  LEA.HI.X.SX32 R127, R239, R4, 0x2, P4 ;  /* 0x00000004ef7f7211 */ /* 0x000fe200020f16ff */
[----:B------:R-:W-:Y:S01]  /*6000*/  IMAD R232, R232, UR5, RZ ;  /* 0x00000005e8e87c24 */ /* 0x000fe2000f8e02ff */
[C---:B------:R-:W-:Y:S02]  /*6010*/  LEA R130, P4, R237.reuse, R134, 0x2 ;  /* 0x00000086ed827211 */ /* 0x040fe400078810ff */
[----:B------:R-:W-:Y:S02]  /*6020*/  LDGSTS.E [R203], desc[UR16][R8.64], P6 ;  /* 0x0000000008cb7fae */ /* 0x000fe4000b121850 */
[----:B------:R-:W-:-:S02]  /*6030*/  LEA.HI.X.SX32 R131, R237, R4, 0x2, P4 ;  /* 0x00000004ed837211 */ /* 0x000fc400020f16ff */
[----:B------:R-:W-:Y:S01]  /*6040*/  LDGSTS.E [R203+0x400], desc[UR16][R16.64], P6 ;  /* 0x0040000010cb7fae */ /* 0x000fe2000b121850 */
[----:B------:R-:W-:-:S03]  /*6050*/  LEA R134, P4, R232, R134, 0x2 ;  /* 0x00000086e8867211 */ /* 0x000fc600078810ff */
[----:B------:R-:W-:Y:S04]  /*6060*/  LDGSTS.E [R203+0x800], desc[UR16][R24.64], P6 ;  /* 0x0080000018cb7fae */ /* 0x000fe8000b121850 */
[----:B------:R-:W-:Y:S04]  /*6070*/  LDGSTS.E [R203+0xc00], desc[UR16][R32.64], P6 ;  /* 0x00c0000020cb7fae */ /* 0x000fe8000b121850 */
[----:B------:R-:W-:Y:S01]  /*6080*/  LDGSTS.E [R203+0x1000], desc[UR16][R40.64], P6 ;  /* 0x0100000028cb7fae */ /* 0x000fe2000b121850 */
[----:B------:R-:W-:-:S03]  /*6090*/  LEA.HI.X.SX32 R135, R232, R4, 0x2, P4 ;  /* 0x00000004e8877211 */ /* 0x000fc600020f16ff */
[----:B------:R2:W-:Y:S04]  /*60a0*/  STL [R1], R0 ;  /* 0x0000000001007387 */ /* 0x0005e80000100800 */
[----:B------:R-:W-:Y:S01]  /*60b0*/  LDGSTS.E [R203+0x1400], desc[UR16][R48.64], P6 ;  /* 0x0140000030cb7fae */ /* 0x000fe2000b121850 */
[----:B------:R-:W-:-:S03]  /*60c0*/  SEL R4, RZ, 0x4, P2 ;  /* 0x00000004ff047807 */ /* 0x000fc60001000000 */
[----:B------:R-:W-:Y:S01]  /*60d0*/  LDGSTS.E [R203+0x1800], desc[UR16][R56.64], P6 ;  /* 0x0180000038cb7fae */ /* 0x000fe2000b121850 */
[----:B--2---:R-:W-:-:S03]  /*60e0*/  LOP3.LUT R0, R205, 0x20, RZ, 0x3c, !PT ;  /* 0x00000020cd007812 */ /* 0x004fc600078e3cff */
[----:B------:R-:W-:Y:S01]  /*60f0*/  LDGSTS.E [R203+0x1c00], desc[UR16][R64.64], P6 ;  /* 0x01c0000040cb7fae */ /* 0x000fe2000b121850 */
[----:B------:R-:W-:-:S03]  /*6100*/  ISETP.GE.AND P2, PT, R202, UR4, PT ;  /* 0x00000004ca007c0c */ /* 0x000fc6000bf46270 */
[----:B------:R-:W-:Y:S01]  /*6110*/  LDGSTS.E [R203+0x2000], desc[UR16][R72.64], P6 ;  /* 0x0200000048cb7fae */ /* 0x000fe2000b121850 */
[----:B------:R-:W-:-:S03]  /*6120*/  VIADD R202, R0, UR7 ;  /* 0x0000000700ca7c36 */ /* 0x000fc60008000000 */
[----:B------:R-:W-:Y:S04]  /*6130*/  LDGSTS.E [R203+0x2400], desc[UR16][R80.64], P6 ;  /* 0x0240000050cb7fae */ /* 0x000fe8000b121850 */
        /* <DEDUP_REMOVED lines=8> */
[----:B------:R-:W-:Y:S01]  /*61c0*/  LDGSTS.E [R202+0x900], desc[UR16][R26.64], P6 ;  /* 0x009000001aca7fae */ /* 0x000fe2000b121850 */
[----:B------:R-:W-:-:S03]  /*61d0*/  LOP3.LUT R0, R205, 0x40, RZ, 0x3c, !PT ;  /* 0x00000040cd007812 */ /* 0x000fc600078e3cff */
[----:B------:R-:W-:Y:S04]  /*61e0*/  LDGSTS.E [R202+0xd00], desc[UR16][R34.64], P6 ;  /* 0x00d0000022ca7fae */ /* 0x000fe8000b121850 */
[----:B------:R-:W-:Y:S04]  /*61f0*/  LDGSTS.E [R202+0x1100], desc[UR16][R42.64], P6 ;  /* 0x011000002aca7fae */ /* 0x000fe8000b121850 */
[----:B------:R-:W-:Y:S04]  /*6200*/  LDGSTS.E [R202+0x1500], desc[UR16][R50.64], P6 ;  /* 0x0150000032ca7fae */ /* 0x000fe8000b121850 */
[----:B------:R-:W-:Y:S04]  /*6210*/  LDGSTS.E [R202+0x1900], desc[UR16][R58.64], P6 ;  /* 0x019000003aca7fae */ /* 0x000fe8000b121850 */
[----:B------:R-:W-:Y:S01]  /*6220*/  LDGSTS.E [R202+0x1d00], desc[UR16][R66.64], P6 ;  /* 0x01d0000042ca7fae */ /* 0x000fe2000b121850 */
[----:B------:R-:W-:-:S03]  /*6230*/  VIADD R7, R0, UR7 ;  /* 0x0000000700077c36 */ /* 0x000fc60008000000 */
[----:B------:R-:W-:Y:S04]  /*6240*/  LDGSTS.E [R202+0x2100], desc[UR16][R74.64], P6 ;  /* 0x021000004aca7fae */ /* 0x000fe8000b121850 */
[----:B------:R-:W-:Y:S04]  /*6250*/  LDGSTS.E [R202+0x2500], desc[UR16][R82.64], P6 ;  /* 0x0250000052ca7fae */ /* 0x000fe8000b121850 */
[----:B------:R-:W-:Y:S04]  /*6260*/  LDGSTS.E [R202+0x2900], desc[UR16][R90.64], P6 ;  /* 0x029000005aca7fae */ /* 0x000fe8000b121850 */
[----:B------:R-:W-:Y:S04]  /*6270*/  LDGSTS.E [R202+0x2d00], desc[UR16][R98.64], P6 ;  /* 0x02d0000062ca7fae */ /* 0x000fe8000b121850 */
[----:B------:R-:W-:Y:S04]  /*6280*/  LDGSTS.E [R202+0x3100], desc[UR16][R106.64], P6 ;  /* 0x031000006aca7fae */ /* 0x000fe8000b121850 */
[----:B------:R-:W-:Y:S01]  /*6290*/  LDGSTS.E [R202+0x3500], desc[UR16][R114.64], P6 ;  /* 0x0350000072ca7fae */ /* 0x000fe2000b121850 */
[----:B------:R-:W-:-:S03]  /*62a0*/  SEL R5, R5, RZ, P5 ;  /* 0x000000ff05057207 */ /* 0x000fc60002800000 */
[----:B------:R-:W-:Y:S04]  /*62b0*/  LDGSTS.E [R202+0x3900], desc[UR16][R122.64], P6 ;  /* 0x039000007aca7fae */ /* 0x000fe8000b121850 */
[----:B------:R-:W-:Y:S04]  /*62c0*/  LDGSTS.E [R202+0x3d00], desc[UR16][R130.64], P6 ;  /* 0x03d0000082ca7fae */ /* 0x000fe8000b121850 */
[----:B------:R-:W-:Y:S04]  /*62d0*/  LDGSTS.E [R7+0x200], desc[UR16][R12.64], P6 ;  /* 0x002000000c077fae */ /* 0x000fe8000b121850 */
[----:B------:R-:W-:Y:S01]  /*62e0*/  LDGSTS.E [R7+0x600], desc[UR16][R20.64], P6 ;  /* 0x0060000014077fae */ /* 0x000fe2000b121850 */
[----:B------:R-:W-:-:S03]  /*62f0*/  ISETP.NE.U32.AND P4, PT, R5, RZ, PT ;  /* 0x000000ff0500720c */ /* 0x000fc60003f85070 */
[----:B------:R-:W-:Y:S01]  /*6300*/  LDGSTS.E [R7+0xa00], desc[UR16][R28.64], P6 ;  /* 0x00a000001c077fae */ /* 0x000fe2000b121850 */
[----:B------:R-:W-:-:S03]  /*6310*/  SEL R5, R4, RZ, P5 ;  /* 0x000000ff04057207 */ /* 0x000fc60002800000 */
[----:B------:R-:W-:Y:S01]  /*6320*/  LDGSTS.E [R7+0xe00], desc[UR16][R36.64], P6 ;  /* 0x00e0000024077fae */ /* 0x000fe2000b121850 */
[----:B------:R-:W-:-:S03]  /*6330*/  LOP3.LUT R0, R205, 0x60, RZ, 0x3c, !PT ;  /* 0x00000060cd007812 */ /* 0x000fc600078e3cff */
[----:B------:R-:W-:Y:S04]  /*6340*/  LDGSTS.E [R7+0x1200], desc[UR16][R44.64], P6 ;  /* 0x012000002c077fae */ /* 0x000fe8000b121850 */
[----:B------:R-:W-:Y:S01]  /*6350*/  LDGSTS.E [R7+0x1600], desc[UR16][R52.64], P6 ;  /* 0x0160000034077fae */ /* 0x000fe2000b121850 */
[----:B------:R-:W-:-:S03]  /*6360*/  SEL R4, RZ, 0x4, P2 ;  /* 0x00000004ff047807 */ /* 0x000fc60001000000 */
[----:B------:R-:W-:Y:S01]  /*6370*/  LDGSTS.E [R7+0x1a00], desc[UR16][R60.64], P6 ;  /* 0x01a000003c077fae */ /* 0x000fe2000b121850 */
[----:B------:R-:W-:-:S03]  /*6380*/  ISETP.NE.U32.AND P2, PT, R5, RZ, PT ;  /* 0x000000ff0500720c */ /* 0x000fc60003f45070 */
        /* <DEDUP_REMOVED lines=26> */
[----:B------:R-:W0:Y:S01]  /*6530*/  LDGDEPBAR ;  /* 0x00000000000079af */ /* 0x000e220000000000 */
[----:B------:R-:W-:Y:S01]  /*6540*/  SEL R228, R4, RZ, P5 ;  /* 0x000000ff04e47207 */ /* 0x000fe20002800000 */
[----:B------:R-:W-:Y:S01]  /*6550*/  IMAD.SHL.U32 R4, R234, 0x40, RZ ;  /* 0x00000040ea047824 */ /* 0x000fe200078e00ff */
[----:B------:R-:W-:-:S03]  /*6560*/  ISETP.GE.AND P6, PT, R217, UR4, PT ;  /* 0x00000004d9007c0c */ /* 0x000fc6000bfc6270 */
[----:B-1----:R-:W-:Y:S01]  /*6570*/  IMAD.WIDE R200, R4, 0x4, R200 ;  /* 0x0000000404c87825 */ /* 0x002fe200078e02c8 */
[----:B------:R-:W-:Y:S01]  /*6580*/  BAR.SYNC.DEFER_BLOCKING 0x0 ;  /* 0x0000000000007b1d */ /* 0x000fe20000010000 */
[----:B------:R-:W-:-:S05]  /*6590*/  SEL R217, RZ, 0x4, P6 ;  /* 0x00000004ffd97807 */ /* 0x000fca0003000000 */
[----:B------:R-:W1:Y:S01]  /*65a0*/  S2R R0, SR_TID.X ;  /* 0x0000000000007919 */ /* 0x000e620000002100 */
[----:B------:R-:W-:Y:S01]  /*65b0*/  @!PT LDS RZ, [RZ] ;  /* 0x00000000fffff984 */ /* 0x000fe20000000800 */
[----:B------:R-:W-:Y:S01]  /*65c0*/  @!PT LDS RZ, [RZ] ;  /* 0x00000000fffff984 */ /* 0x000fe20000000800 */
[----:B------:R-:W-:Y:S01]  /*65d0*/  @!PT LDS RZ, [RZ] ;  /* 0x00000000fffff984 */ /* 0x000fe20000000800 */
[----:B------:R2:W-:Y:S02]  /*65e0*/  LDGSTS.E [R244+0x1c000], desc[UR16][R200.64], P1 ;  /* 0x1c000000c8f47fae */ /* 0x0005e40008921850 */
[----:B--2---:R-:W-:Y:S02]  /*65f0*/  SEL R200, R217, RZ, P5 ;  /* 0x000000ffd9c87207 */ /* 0x004fe40002800000 */
[----:B-1----:R-:W-:Y:S01]  /*6600*/  LOP3.LUT R0, R0, 0x3f, RZ, 0xc0, !PT ;  /* 0x0000003f00007812 */ /* 0x002fe200078ec0ff */
[----:B------:R-:W-:Y:S01]  /*6610*/  IMAD.WIDE R176, R4, 0x4, R176 ;  /* 0x0000000404b07825 */ /* 0x000fe200078e02b0 */
[----:B------:R-:W-:Y:S01]  /*6620*/  ISETP.NE.U32.AND P1, PT, R200, RZ, PT ;  /* 0x000000ffc800720c */ /* 0x000fe20003f25070 */
[----:B------:R-:W1:Y:S01]  /*6630*/  S2R R201, SR_TID.X ;  /* 0x0000000000c97919 */ /* 0x000e620000002100 */
[----:B------:R-:W2:Y:S01]  /*6640*/  S2R R200, SR_TID.X ;  /* 0x0000000000c87919 */ /* 0x000ea20000002100 */
[----:B------:R-:W-:Y:S01]  /*6650*/  ISETP.GE.AND P6, PT, R0, UR4, PT ;  /* 0x0000000400007c0c */ /* 0x000fe2000bfc6270 */
[----:B------:R3:W-:Y:S03]  /*6660*/  LDGSTS.E [R244+0x1c008], desc[UR16][R176.64], P0 ;  /* 0x1c008000b0f47fae */ /* 0x0007e60008121850 */
[----:B------:R-:W-:Y:S01]  /*6670*/  SEL R0, RZ, 0x4, P6 ;  /* 0x00000004ff007807 */ /* 0x000fe20003000000 */
[----:B------:R-:W-:Y:S01]  /*6680*/  IMAD.WIDE R198, R4, 0x4, R198 ;  /* 0x0000000404c67825 */ /* 0x000fe200078e02c6 */
[----:B------:R-:W5:Y:S04]  /*6690*/  LDL.LU R217, [R1+0x1f4] ;  /* 0x0001f40001d97983 */ /* 0x000f680000300800 */
[----:B------:R-:W-:Y:S01]  /*66a0*/  LDGSTS.E [R244+0x1e000], desc[UR16][R198.64], P3 ;  /* 0x1e000000c6f47fae */ /* 0x000fe20009921850 */
[----:B--2---:R-:W-:-:S04]  /*66b0*/  SHF.R.U32.HI R200, RZ, 0x6, R200 ;  /* 0x00000006ffc87819 */ /* 0x004fc800000116c8 */
[----:B------:R-:W-:-:S04]  /*66c0*/  SGXT.U32 R200, R200, 0x1 ;  /* 0x00000001c8c8781a */ /* 0x000fc80000000000 */
[----:B------:R-:W-:-:S04]  /*66d0*/  LOP3.LUT R200, R200, 0x26, RZ, 0xfc, !PT ;  /* 0x00000026c8c87812 */ /* 0x000fc800078efcff */
[----:B------:R-:W-:-:S04]  /*66e0*/  ISETP.GE.AND P6, PT, R200, UR4, PT ;  /* 0x00000004c8007c0c */ /* 0x000fc8000bfc6270 */
[----:B------:R-:W-:-:S04]  /*66f0*/  SEL R200, RZ, 0x4, P6 ;  /* 0x00000004ffc87807 */ /* 0x000fc80003000000 */
[----:B---3--:R-:W-:Y:S02]  /*6700*/  SEL R176, R200, RZ, P5 ;  /* 0x000000ffc8b07207 */ /* 0x008fe40002800000 */
[----:B------:R-:W2:Y:S01]  /*6710*/  S2R R200, SR_TID.X ;  /* 0x0000000000c87919 */ /* 0x000ea20000002100 */
[----:B------:R-:W3:Y:S01]  /*6720*/  S2R R177, SR_TID.X ;  /* 0x0000000000b17919 */ /* 0x000ee20000002100 */
[----:B-1----:R-:W-:-:S04]  /*6730*/  SHF.R.U32.HI R201, RZ, 0x6, R201 ;  /* 0x00000006ffc97819 */ /* 0x002fc800000116c9 */
[----:B------:R-:W-:-:S04]  /*6740*/  SGXT.U32 R201, R201, 0x1 ;  /* 0x00000001c9c9781a */ /* 0x000fc80000000000 */
[----:B------:R-:W-:-:S04]  /*6750*/  LOP3.LUT R201, R201, 0x8, RZ, 0xfc, !PT ;  /* 0x00000008c9c97812 */ /* 0x000fc800078efcff */
[----:B------:R-:W-:-:S04]  /*6760*/  ISETP.GE.AND P6, PT, R201, UR4, PT ;  /* 0x00000004c9007c0c */ /* 0x000fc8000bfc6270 */
[----:B------:R-:W-:Y:S02]  /*6770*/  SEL R201, RZ, 0x4, P6 ;  /* 0x00000004ffc97807 */ /* 0x000fe40003000000 */
[----:B--2---:R-:W-:-:S04]  /*6780*/  SHF.R.U32.HI R200, RZ, 0x6, R200 ;  /* 0x00000006ffc87819 */ /* 0x004fc800000116c8 */
[----:B------:R-:W-:Y:S02]  /*6790*/  SGXT.U32 R200, R200, 0x1 ;  /* 0x00000001c8c8781a */ /* 0x000fe40000000000 */
[----:B---3--:R-:W-:Y:S02]  /*67a0*/  SHF.R.U32.HI R177, RZ, 0x6, R177 ;  /* 0x00000006ffb17819 */ /* 0x008fe400000116b1 */
[----:B------:R-:W-:Y:S02]  /*67b0*/  LOP3.LUT R200, R200, 0xa, RZ, 0xfc, !PT ;  /* 0x0000000ac8c87812 */ /* 0x000fe400078efcff */
[----:B------:R-:W-:Y:S02]  /*67c0*/  SGXT.U32 R177, R177, 0x1 ;  /* 0x00000001b1b1781a */ /* 0x000fe40000000000 */
[----:B------:R-:W-:Y:S02]  /*67d0*/  ISETP.GE.AND P6, PT, R200, UR4, PT ;  /* 0x00000004c8007c0c */ /* 0x000fe4000bfc6270 */
[----:B------:R-:W-:-:S02]  /*67e0*/  LOP3.LUT R177, R177, 0x28, RZ, 0xfc, !PT ;  /* 0x00000028b1b17812 */ /* 0x000fc400078efcff */
[----:B------:R-:W-:Y:S02]  /*67f0*/  ISETP.NE.U32.AND P0, PT, R176, RZ, PT ;  /* 0x000000ffb000720c */ /* 0x000fe40003f05070 */
[----:B------:R-:W-:Y:S02]  /*6800*/  SEL R176, RZ, 0x4, P6 ;  /* 0x00000004ffb07807 */ /* 0x000fe40003000000 */
[----:B------:R-:W-:Y:S02]  /*6810*/  ISETP.GE.AND P6, PT, R177, UR4, PT ;  /* 0x00000004b1007c0c */ /* 0x000fe4000bfc6270 */
[----:B------:R-:W-:Y:S02]  /*6820*/  ISETP.GE.AND P3, PT, R219, UR4, PT ;  /* 0x00000004db007c0c */ /* 0x000fe4000bf66270 */
[----:B------:R-:W-:Y:S02]  /*6830*/  SEL R177, RZ, 0x4, P6 ;  /* 0x00000004ffb17807 */ /* 0x000fe40003000000 */
[----:B------:R-:W-:-:S02]  /*6840*/  ISETP.GE.AND P6, PT, R206, UR4, PT ;  /* 0x00000004ce007c0c */ /* 0x000fc4000bfc6270 */
[----:B------:R-:W-:Y:S02]  /*6850*/  SEL R206, R201, RZ, P5 ;  /* 0x000000ffc9ce7207 */ /* 0x000fe40002800000 */
[----:B------:R-:W-:Y:S02]  /*6860*/  SEL R201, RZ, 0x4, P3 ;  /* 0x00000004ffc97807 */ /* 0x000fe40001800000 */
[----:B------:R-:W-:-:S04]  /*6870*/  ISETP.GE.AND P3, PT, R218, UR4, PT ;  /* 0x00000004da007c0c */ /* 0x000fc8000bf66270 */
[----:B------:R-:W-:Y:S02]  /*6880*/  SEL R218, RZ, 0x4, P3 ;  /* 0x00000004ffda7807 */ /* 0x000fe40001800000 */
[----:B------:R-:W-:Y:S01]  /*6890*/  ISETP.GE.AND P3, PT, R211, UR4, PT ;  /* 0x00000004d3007c0c */ /* 0x000fe2000bf66270 */
[----:B------:R-:W-:-:S03]  /*68a0*/  IMAD.WIDE R148, R4, 0x4, R148 ;  /* 0x0000000404947825 */ /* 0x000fc600078e0294 */
[----:B------:R-:W-:Y:S02]  /*68b0*/  SEL R211, RZ, 0x4, P3 ;  /* 0x00000004ffd37807 */ /* 0x000fe40001800000 */
[----:B------:R-:W-:Y:S01]  /*68c0*/  ISETP.GE.AND P3, PT, R155, UR4, PT ;  /* 0x000000049b007c0c */ /* 0x000fe2000bf66270 */
[----:B------:R1:W-:Y:S01]  /*68d0*/  LDGSTS.E [R244+0x1e008], desc[UR16][R148.64], P4 ;  /* 0x1e00800094f47fae */ /* 0x0003e2000a121850 */
[----:B------:R-:W-:Y:S02]  /*68e0*/  SEL R155, R176, RZ, P5 ;  /* 0x000000ffb09b7207 */ /* 0x000fe40002800000 */
[----:B------:R-:W2:Y:S01]  /*68f0*/  S2R R176, SR_TID.X ;  /* 0x0000000000b07919 */ /* 0x000ea20000002100 */
[----:B-1----:R-:W1:Y:S01]  /*6900*/  S2R R149, SR_TID.X ;  /* 0x0000000000957919 */ /* 0x002e620000002100 */
[----:B------:R-:W-:Y:S02]  /*6910*/  SEL R200, RZ, 0x4, P6 ;  /* 0x00000004ffc87807 */ /* 0x000fe40003000000 */
[----:B------:R-:W-:Y:S01]  /*6920*/  ISETP.NE.U32.AND P6, PT, R228, RZ, PT ;  /* 0x000000ffe400720c */ /* 0x000fe20003fc5070 */
[----:B------:R-:W3:Y:S01]  /*6930*/  S2R R199, SR_TID.X ;  /* 0x0000000000c77919 */ /* 0x000ee20000002100 */
[----:B------:R-:W-:-:S04]  /*6940*/  IMAD.WIDE R152, R4, 0x4, R152 ;  /* 0x0000000404987825 */ /* 0x000fc800078e0298 */
[C---:B------:R-:W-:Y:S01]  /*6950*/  IMAD.WIDE R192, R4.reuse, 0x4, R192 ;  /* 0x0000000404c07825 */ /* 0x040fe200078e02c0 */
[----:B------:R4:W-:Y:S03]  /*6960*/  LDGSTS.E [R236+0x1c000], desc[UR16][R152.64], P2 ;  /* 0x1c00000098ec7fae */ /* 0x0009e60009121850 */
[C---:B------:R-:W-:Y:S01]  /*6970*/  IMAD.WIDE R180, R4.reuse, 0x4, R180 ;  /* 0x0000000404b47825 */ /* 0x040fe200078e02b4 */
[----:B------:R-:W-:Y:S01]  /*6980*/  SEL R148, R177, RZ, P5 ;  /* 0x000000ffb1947207 */ /* 0x000fe20002800000 */
[----:B------:R-:W4:Y:S01]  /*6990*/  S2R R198, SR_TID.X ;  /* 0x0000000000c67919 */ /* 0x000f220000002100 */
[----:B------:R-:W-:Y:S04]  /*69a0*/  LDGSTS.E [R236+0x1c008], desc[UR16][R192.64], P6 ;  /* 0x1c008000c0ec7fae */ /* 0x000fe8000b121850 */
[----:B------:R4:W-:Y:S01]  /*69b0*/  LDGSTS.E [R236+0x1e000], desc[UR16][R180.64], P1 ;  /* 0x1e000000b4ec7fae */ /* 0x0009e20008921850 */
[----:B--2---:R-:W-:Y:S01]  /*69c0*/  SHF.R.U32.HI R176, RZ, 0x6, R176 ;  /* 0x00000006ffb07819 */ /* 0x004fe200000116b0 */
[----:B------:R-:W-:Y:S01]  /*69d0*/  IMAD.WIDE R166, R4, 0x4, R166 ;  /* 0x0000000404a67825 */ /* 0x000fe200078e02a6 */
[----:B------:R-:W-:Y:S01]  /*69e0*/  SEL R219, RZ, 0x4, P3 ;  /* 0x00000004ffdb7807 */ /* 0x000fe20001800000 */
[----:B------:R-:W5:Y:S01]  /*69f0*/  LDL.LU R228, [R1+0x1f0] ;  /* 0x0001f00001e47983 */ /* 0x000f620000300800 */
[----:B------:R-:W-:-:S02]  /*6a00*/  SGXT.U32 R176, R176, 0x1 ;  /* 0x00000001b0b0781a */ /* 0x000fc40000000000 */
[----:B-1----:R-:W-:Y:S02]  /*6a10*/  SHF.R.U32.HI R149, RZ, 0x6, R149 ;  /* 0x00000006ff957819 */ /* 0x002fe40000011695 */
[----:B---3--:R-:W-:Y:S01]  /*6a20*/  SHF.R.U32.HI R199, RZ, 0x6, R199 ;  /* 0x00000006ffc77819 */ /* 0x008fe200000116c7 */
[----:B----4-:R-:W1:Y:S01]  /*6a30*/  S2R R152, SR_TID.X ;  /* 0x0000000000987919 */ /* 0x010e620000002100 */
[----:B------:R-:W-:Y:S02]  /*6a40*/  LOP3.LUT R176, R176, 0x1a, RZ, 0xfc, !PT ;  /* 0x0000001ab0b07812 */ /* 0x000fe400078efcff */
[----:B------:R-:W-:Y:S01]  /*6a50*/  SGXT.U32 R149, R149, 0x1 ;  /* 0x000000019595781a */ /* 0x000fe20000000000 */
[----:B------:R2:W-:Y:S01]  /*6a60*/  LDGSTS.E [R236+0x1e008], desc[UR16][R166.64], P0 ;  /* 0x1e008000a6ec7fae */ /* 0x0005e20008121850 */
[----:B------:R-:W-:Y:S02]  /*6a70*/  ISETP.GE.AND P1, PT, R176, UR4, PT ;  /* 0x00000004b0007c0c */ /* 0x000fe4000bf26270 */
[----:B------:R-:W-:Y:S01]  /*6a80*/  LOP3.LUT R149, R149, 0x38, RZ, 0xfc, !PT ;  /* 0x0000003895957812 */ /* 0x000fe200078efcff */
[----:B------:R-:W3:Y:S01]  /*6a90*/  S2R R176, SR_TID.X ;  /* 0x0000000000b07919 */ /* 0x000ee20000002100 */
[----:B------:R-:W-:-:S02]  /*6aa0*/  SEL R181, RZ, 0x4, P1 ;  /* 0x00000004ffb57807 */ /* 0x000fc40000800000 */
[----:B------:R-:W-:Y:S02]  /*6ab0*/  ISETP.GE.AND P1, PT, R149, UR4, PT ;  /* 0x0000000495007c0c */ /* 0x000fe4000bf26270 */
[----:B------:R-:W4:Y:S01]  /*6ac0*/  S2R R149, SR_TID.X ;  /* 0x0000000000957919 */ /* 0x000f220000002100 */
[----:B------:R-:W-:-:S04]  /*6ad0*/  SGXT.U32 R199, R199, 0x1 ;  /* 0x00000001c7c7781a */ /* 0x000fc80000000000 */
[----:B------:R-:W-:-:S04]  /*6ae0*/  LOP3.LUT R199, R199, 0x32, RZ, 0xfc, !PT ;  /* 0x00000032c7c77812 */ /* 0x000fc800078efcff */
[----:B------:R-:W-:Y:S02]  /*6af0*/  ISETP.GE.AND P2, PT, R199, UR4, PT ;  /* 0x00000004c7007c0c */ /* 0x000fe4000bf46270 */
[----:B------:R-:W2:Y:S01]  /*6b00*/  S2R R199, SR_TID.X ;  /* 0x0000000000c77919 */ /* 0x000ea20000002100 */
[----:B------:R-:W-:Y:S02]  /*6b10*/  SEL R180, RZ, 0x4, P1 ;  /* 0x00000004ffb47807 */ /* 0x000fe40000800000 */
[----:B---3--:R-:W-:-:S04]  /*6b20*/  SHF.R.U32.HI R176, RZ, 0x6, R176 ;  /* 0x00000006ffb07819 */ /* 0x008fc800000116b0 */
[----:B------:R-:W-:Y:S02]  /*6b30*/  SGXT.U32 R176, R176, 0x1 ;  /* 0x00000001b0b0781a */ /* 0x000fe40000000000 */
[----:B----4-:R-:W-:Y:S02]  /*6b40*/  SHF.R.U32.HI R149, RZ, 0x6, R149 ;  /* 0x00000006ff957819 */ /* 0x010fe40000011695 */
[----:B------:R-:W-:Y:S02]  /*6b50*/  LOP3.LUT R176, R176, 0x3a, RZ, 0xfc, !PT ;  /* 0x0000003ab0b07812 */ /* 0x000fe400078efcff */
[----:B------:R-:W-:Y:S02]  /*6b60*/  SGXT.U32 R149, R149, 0x1 ;  /* 0x000000019595781a */ /* 0x000fe40000000000 */
[----:B------:R-:W-:Y:S02]  /*6b70*/  ISETP.GE.AND P1, PT, R176, UR4, PT ;  /* 0x00000004b0007c0c */ /* 0x000fe4000bf26270 */
[----:B------:R-:W-:-:S02]  /*6b80*/  LOP3.LUT R149, R149, 0x1c, RZ, 0xfc, !PT ;  /* 0x0000001c95957812 */ /* 0x000fc400078efcff */
[----:B------:R-:W-:Y:S02]  /*6b90*/  SEL R177, RZ, 0x4, P1 ;  /* 0x00000004ffb17807 */ /* 0x000fe40000800000 */
[----:B------:R-:W-:Y:S02]  /*6ba0*/  ISETP.GE.AND P1, PT, R149, UR4, PT ;  /* 0x0000000495007c0c */ /* 0x000fe4000bf26270 */
[----:B------:R-:W3:Y:S01]  /*6bb0*/  S2R R149, SR_TID.X ;  /* 0x0000000000957919 */ /* 0x000ee20000002100 */
[----:B--2---:R-:W-:Y:S02]  /*6bc0*/  SHF.R.U32.HI R199, RZ, 0x6, R199 ;  /* 0x00000006ffc77819 */ /* 0x004fe400000116c7 */
[----:B------:R-:W-:Y:S02]  /*6bd0*/  SEL R244, RZ, 0x4, P2 ;  /* 0x00000004fff47807 */ /* 0x000fe40001000000 */
[----:B------:R-:W-:Y:S02]  /*6be0*/  ISETP.GE.AND P2, PT, R212, UR4, PT ;  /* 0x00000004d4007c0c */ /* 0x000fe4000bf46270 */
[----:B------:R-:W-:-:S02]  /*6bf0*/  SGXT.U32 R199, R199, 0x1 ;  /* 0x00000001c7c7781a */ /* 0x000fc40000000000 */
[----:B------:R-:W-:Y:S02]  /*6c00*/  SEL R212, RZ, 0x4, P2 ;  /* 0x00000004ffd47807 */ /* 0x000fe40001000000 */
[----:B------:R-:W-:Y:S02]  /*6c10*/  ISETP.GE.AND P2, PT, R154, UR4, PT ;  /* 0x000000049a007c0c */ /* 0x000fe4000bf46270 */
[----:B------:R-:W-:Y:S02]  /*6c20*/  LOP3.LUT R199, R199, 0x34, RZ, 0xfc, !PT ;  /* 0x00000034c7c77812 */ /* 0x000fe400078efcff */
[----:B------:R-:W-:Y:S02]  /*6c30*/  SEL R154, RZ, 0x4, P2 ;  /* 0x00000004ff9a7807 */ /* 0x000fe40001000000 */
[----:B------:R-:W-:Y:S02]  /*6c40*/  ISETP.GE.AND P2, PT, R199, UR4, PT ;  /* 0x00000004c7007c0c */ /* 0x000fe4000bf46270 */
[----:B------:R-:W2:Y:S01]  /*6c50*/  S2R R199, SR_TID.X ;  /* 0x0000000000c77919 */ /* 0x000ea20000002100 */
[----:B---3--:R-:W-:-:S04]  /*6c60*/  SHF.R.U32.HI R149, RZ, 0x6, R149 ;  /* 0x00000006ff957819 */ /* 0x008fc80000011695 */
[----:B------:R-:W-:-:S04]  /*6c70*/  SGXT.U32 R149, R149, 0x1 ;  /* 0x000000019595781a */ /* 0x000fc80000000000 */
[----:B------:R-:W-:-:S04]  /*6c80*/  LOP3.LUT R149, R149, 0x1e, RZ, 0xfc, !PT ;  /* 0x0000001e95957812 */ /* 0x000fc800078efcff */
[----:B------:R-:W-:Y:S02]  /*6c90*/  ISETP.GE.AND P0, PT, R149, UR4, PT ;  /* 0x0000000495007c0c */ /* 0x000fe4000bf06270 */
[----:B------:R-:W3:Y:S01]  /*6ca0*/  S2R R149, SR_TID.X ;  /* 0x0000000000957919 */ /* 0x000ee20000002100 */
[----:B------:R-:W-:Y:S02]  /*6cb0*/  ISETP.GE.AND P3, PT, R208, UR4, PT ;  /* 0x00000004d0007c0c */ /* 0x000fe4000bf66270 */
[----:B--2---:R-:W-:Y:S02]  /*6cc0*/  SHF.R.U32.HI R199, RZ, 0x6, R199 ;  /* 0x00000006ffc77819 */ /* 0x004fe400000116c7 */
[----:B------:R-:W-:Y:S02]  /*6cd0*/  SHF.R.U32.HI R198, RZ, 0x6, R198 ;  /* 0x00000006ffc67819 */ /* 0x000fe400000116c6 */
[----:B------:R-:W-:Y:S02]  /*6ce0*/  SGXT.U32 R199, R199, 0x1 ;  /* 0x00000001c7c7781a */ /* 0x000fe40000000000 */
[----:B------:R-:W-:-:S02]  /*6cf0*/  SEL R208, RZ, 0x4, P3 ;  /* 0x00000004ffd07807 */ /* 0x000fc40001800000 */
[----:B------:R-:W-:Y:S02]  /*6d00*/  ISETP.GE.AND P3, PT, R209, UR4, PT ;  /* 0x00000004d1007c0c */ /* 0x000fe4000bf66270 */
[----:B------:R-:W-:Y:S02]  /*6d10*/  LOP3.LUT R199, R199, 0x36, RZ, 0xfc, !PT ;  /* 0x00000036c7c77812 */ /* 0x000fe400078efcff */
[----:B------:R-:W-:Y:S02]  /*6d20*/  ISETP.NE.U32.AND P4, PT, R148, RZ, PT ;  /* 0x000000ff9400720c */ /* 0x000fe40003f85070 */
[----:B------:R-:W-:Y:S02]  /*6d30*/  SGXT.U32 R198, R198, 0x1 ;  /* 0x00000001c6c6781a */ /* 0x000fe40000000000 */
[----:B------:R-:W-:Y:S02]  /*6d40*/  SEL R148, R200, RZ, P5 ;  /* 0x000000ffc8947207 */ /* 0x000fe40002800000 */
[----:B------:R-:W-:-:S02]  /*6d50*/  SEL R209, RZ, 0x4, P3 ;  /* 0x00000004ffd17807 */ /* 0x000fc40001800000 */
[----:B------:R-:W-:Y:S02]  /*6d60*/  SEL R200, RZ, 0x4, P2 ;  /* 0x00000004ffc87807 */ /* 0x000fe40001000000 */
[----:B------:R-:W-:Y:S02]  /*6d70*/  ISETP.GE.AND P3, PT, R210, UR4, PT ;  /* 0x00000004d2007c0c */ /* 0x000fe4000bf66270 */
[----:B------:R-:W-:Y:S02]  /*6d80*/  ISETP.GE.AND P2, PT, R199, UR4, PT ;  /* 0x00000004c7007c0c */ /* 0x000fe4000bf46270 */
[----:B------:R-:W-:Y:S02]  /*6d90*/  LOP3.LUT R198, R198, 0x18, RZ, 0xfc, !PT ;  /* 0x00000018c6c67812 */ /* 0x000fe400078efcff */
[----:B-1----:R-:W-:Y:S02]  /*6da0*/  SHF.R.U32.HI R152, RZ, 0x6, R152 ;  /* 0x00000006ff987819 */ /* 0x002fe40000011698 */
[----:B------:R-:W-:-:S02]  /*6db0*/  SEL R210, RZ, 0x4, P3 ;  /* 0x00000004ffd27807 */ /* 0x000fc40001800000 */
[----:B------:R-:W-:Y:S02]  /*6dc0*/  SEL R199, RZ, 0x4, P2 ;  /* 0x00000004ffc77807 */ /* 0x000fe40001000000 */
[----:B------:R-:W-:Y:S02]  /*6dd0*/  ISETP.NE.U32.AND P3, PT, R148, RZ, PT ;  /* 0x000000ff9400720c */ /* 0x000fe40003f65070 */
[----:B------:R-:W-:Y:S02]  /*6de0*/  ISETP.GE.AND P2, PT, R198, UR4, PT ;  /* 0x00000004c6007c0c */ /* 0x000fe4000bf46270 */
[----:B------:R-:W-:Y:S02]  /*6df0*/  SGXT.U32 R152, R152, 0x1 ;  /* 0x000000019898781a */ /* 0x000fe40000000000 */
[----:B------:R-:W-:Y:S02]  /*6e00*/  SEL R148, R201, RZ, P5 ;  /* 0x000000ffc9947207 */ /* 0x000fe40002800000 */
[----:B---3--:R-:W-:-:S02]  /*6e10*/  SHF.R.U32.HI R149, RZ, 0x6, R149 ;  /* 0x00000006ff957819 */ /* 0x008fc40000011695 */
[----:B------:R-:W-:Y:S02]  /*6e20*/  SEL R198, RZ, 0x4, P2 ;  /* 0x00000004ffc67807 */ /* 0x000fe40001000000 */
[----:B------:R-:W-:Y:S02]  /*6e30*/  LOP3.LUT R152, R152, 0x3c, RZ, 0xfc, !PT ;  /* 0x0000003c98987812 */ /* 0x000fe400078efcff */
[----:B------:R-:W-:Y:S02]  /*6e40*/  ISETP.NE.U32.AND P2, PT, R148, RZ, PT ;  /* 0x000000ff9400720c */ /* 0x000fe40003f45070 */
[----:B------:R-:W-:Y:S02]  /*6e50*/  SGXT.U32 R149, R149, 0x1 ;  /* 0x000000019595781a */ /* 0x000fe40000000000 */
[----:B------:R-:W-:Y:S02]  /*6e60*/  SEL R148, R218, RZ, P5 ;  /* 0x000000ffda947207 */ /* 0x000fe40002800000 */
[----:B------:R-:W-:Y:S01]  /*6e70*/  ISETP.GE.AND P6, PT, R152, UR4, PT ;  /* 0x0000000498007c0c */ /* 0x000fe2000bfc6270 */
[----:B------:R-:W5:Y:S01]  /*6e80*/  LDL.LU R218, [R1+0x1ec] ;  /* 0x0001ec0001da7983 */ /* 0x000f620000300800 */
[----:B------:R-:W-:-:S02]  /*6e90*/  SEL R176, RZ, 0x4, P1 ;  /* 0x00000004ffb07807 */ /* 0x000fc40000800000 */
[----:B------:R-:W-:Y:S02]  /*6ea0*/  LOP3.LUT R149, R149, 0x3e, RZ, 0xfc, !PT ;  /* 0x0000003e95957812 */ /* 0x000fe400078efcff */
[----:B------:R-:W-:Y:S02]  /*6eb0*/  ISETP.NE.U32.AND P1, PT, R148, RZ, PT ;  /* 0x000000ff9400720c */ /* 0x000fe40003f25070 */
[----:B------:R-:W-:Y:S02]  /*6ec0*/  SEL R148, R211, RZ, P5 ;  /* 0x000000ffd3947207 */ /* 0x000fe40002800000 */
[----:B------:R-:W-:Y:S01]  /*6ed0*/  SEL R152, RZ, 0x4, P6 ;  /* 0x00000004ff987807 */ /* 0x000fe20003000000 */
[----:B------:R-:W5:Y:S01]  /*6ee0*/  LDL.LU R211, [R1+0x1e8] ;  /* 0x0001e80001d37983 */ /* 0x000f620000300800 */
[----:B------:R-:W-:Y:S02]  /*6ef0*/  ISETP.GE.AND P6, PT, R149, UR4, PT ;  /* 0x0000000495007c0c */ /* 0x000fe4000bfc6270 */
[----:B------:R-:W-:-:S02]  /*6f00*/  SEL R153, RZ, 0x4, P0 ;  /* 0x00000004ff997807 */ /* 0x000fc40000000000 */
[----:B------:R-:W-:Y:S02]  /*6f10*/  ISETP.NE.U32.AND P0, PT, R148, RZ, PT ;  /* 0x000000ff9400720c */ /* 0x000fe40003f05070 */
[----:B------:R-:W-:Y:S02]  /*6f20*/  SEL R148, R219, RZ, P5 ;  /* 0x000000ffdb947207 */ /* 0x000fe40002800000 */
[----:B------:R-:W-:Y:S01]  /*6f30*/  SEL R149, RZ, 0x4, P6 ;  /* 0x00000004ff957807 */ /* 0x000fe20003000000 */
[----:B------:R-:W5:Y:S01]  /*6f40*/  LDL.LU R219, [R1+0x1e4] ;  /* 0x0001e40001db7983 */ /* 0x000f620000300800 */
[----:B------:R-:W-:Y:S02]  /*6f50*/  SEL R166, R208, RZ, P5 ;  /* 0x000000ffd0a67207 */ /* 0x000fe40002800000 */
[----:B------:R-:W-:Y:S01]  /*6f60*/  SEL R167, R209, RZ, P5 ;  /* 0x000000ffd1a77207 */ /* 0x000fe20002800000 */
[----:B------:R-:W5:Y:S01]  /*6f70*/  LDL.LU R208, [R1+0x1e0] ;  /* 0x0001e00001d07983 */ /* 0x000f620000300800 */
[----:B------:R-:W-:-:S02]  /*6f80*/  SEL R192, R210, RZ, P5 ;  /* 0x000000ffd2c07207 */ /* 0x000fc40002800000 */
[----:B------:R-:W-:Y:S01]  /*6f90*/  SEL R201, R212, RZ, P5 ;  /* 0x000000ffd4c97207 */ /* 0x000fe20002800000 */
[----:B------:R-:W5:Y:S01]  /*6fa0*/  LDL.LU R209, [R1+0x1dc] ;  /* 0x0001dc0001d17983 */ /* 0x000f620000300800 */
[----:B------:R-:W-:Y:S02]  /*6fb0*/  SEL R0, R0, RZ, P5 ;  /* 0x000000ff00007207 */ /* 0x000fe40002800000 */
[----:B------:R-:W-:Y:S01]  /*6fc0*/  SEL R193, R244, RZ, P5 ;  /* 0x000000fff4c17207 */ /* 0x000fe20002800000 */
[----:B------:R-:W5:Y:S01]  /*6fd0*/  LDL.LU R210, [R1+0x1d8] ;  /* 0x0001d80001d27983 */ /* 0x000f620000300800 */
[----:B------:R-:W-:Y:S02]  /*6fe0*/  SEL R236, R154, RZ, P5 ;  /* 0x000000ff9aec7207 */ /* 0x000fe40002800000 */
[----:B------:R-:W-:Y:S01]  /*6ff0*/  SEL R200, R200, RZ, P5 ;  /* 0x000000ffc8c87207 */ /* 0x000fe20002800000 */
[----:B------:R-:W5:Y:S01]  /*7000*/  LDL.LU R212, [R1+0x1d4] ;  /* 0x0001d40001d47983 */ /* 0x000f620000300800 */
[----:B------:R-:W-:-:S02]  /*7010*/  SEL R199, R199, RZ, P5 ;  /* 0x000000ffc7c77207 */ /* 0x000fc40002800000 */
[----:B------:R-:W-:Y:S01]  /*7020*/  SEL R198, R198, RZ, P5 ;  /* 0x000000ffc6c67207 */ /* 0x000fe20002800000 */
[----:B------:R-:W2:Y:S01]  /*7030*/  LDL.LU R154, [R1+0x1d0] ;  /* 0x0001d000019a7983 */ /* 0x000ea20000300800 */
[----:B------:R-:W-:Y:S02]  /*7040*/  SEL R181, R181, RZ, P5 ;  /* 0x000000ffb5b57207 */ /* 0x000fe40002800000 */
[----:B------:R-:W-:Y:S02]  /*7050*/  SEL R180, R180, RZ, P5 ;  /* 0x000000ffb4b47207 */ /* 0x000fe40002800000 */
[----:B------:R-:W-:Y:S02]  /*7060*/  SEL R177, R177, RZ, P5 ;  /* 0x000000ffb1b17207 */ /* 0x000fe40002800000 */
[----:B------:R-:W-:Y:S02]  /*7070*/  SEL R176, R176, RZ, P5 ;  /* 0x000000ffb0b07207 */ /* 0x000fe40002800000 */
[----:B------:R-:W-:-:S02]  /*7080*/  SEL R153, R153, RZ, P5 ;  /* 0x000000ff99997207 */ /* 0x000fc40002800000 */
[----:B------:R-:W-:Y:S02]  /*7090*/  SEL R152, R152, RZ, P5 ;  /* 0x000000ff98987207 */ /* 0x000fe40002800000 */
[----:B------:R-:W-:Y:S02]  /*70a0*/  SEL R149, R149, RZ, P5 ;  /* 0x000000ff95957207 */ /* 0x000fe40002800000 */
[----:B------:R-:W-:Y:S02]  /*70b0*/  ISETP.NE.U32.AND P5, PT, R206, RZ, PT ;  /* 0x000000ffce00720c */ /* 0x000fe40003fa5070 */
[----:B------:R-:W2:Y:S01]  /*70c0*/  LDL.LU R206, [R1+0x1cc] ;  /* 0x0001cc0001ce7983 */ /* 0x000ea20000300800 */
[----:B------:R-:W-:Y:S01]  /*70d0*/  ISETP.NE.U32.AND P6, PT, R155, RZ, PT ;  /* 0x000000ff9b00720c */ /* 0x000fe20003fc5070 */
[C---:B------:R-:W-:Y:S02]  /*70e0*/  IMAD.WIDE R160, R4.reuse, 0x4, R160 ;  /* 0x0000000404a07825 */ /* 0x040fe400078e02a0 */
[----:B------:R-:W5:Y:S02]  /*70f0*/  LDL.LU R155, [R1+0x1c8] ;  /* 0x0001c800019b7983 */ /* 0x000f640000300800 */
[----:B------:R-:W-:-:S04]  /*7100*/  IMAD.WIDE R188, R4, 0x4, R188 ;  /* 0x0000000404bc7825 */ /* 0x000fc800078e02bc */
[C---:B------:R-:W-:Y:S01]  /*7110*/  IMAD.WIDE R184, R4.reuse, 0x4, R184 ;  /* 0x0000000404b87825 */ /* 0x040fe200078e02b8 */
[----:B------:R-:W-:Y:S03]  /*7120*/  LDGSTS.E [R207+0x1c000], desc[UR16][R160.64], P5 ;  /* 0x1c000000a0cf7fae */ /* 0x000fe6000a921850 */
[----:B------:R-:W-:Y:S01]  /*7130*/  IMAD.WIDE R172, R4, 0x4, R172 ;  /* 0x0000000404ac7825 */ /* 0x000fe200078e02ac */
[----:B------:R-:W-:Y:S01]  /*7140*/  ISETP.NE.U32.AND P5, PT, R148, RZ, PT ;  /* 0x000000ff9400720c */ /* 0x000fe20003fa5070 */
[----:B------:R-:W-:Y:S02]  /*7150*/  LDGSTS.E [R207+0x1c008], desc[UR16][R188.64], P6 ;  /* 0x1c008000bccf7fae */ /* 0x000fe4000b121850 */
[----:B------:R-:W-:Y:S01]  /*7160*/  IMAD.WIDE R196, R4, 0x4, R196 ;  /* 0x0000000404c47825 */ /* 0x000fe200078e02c4 */
[----:B------:R-:W-:Y:S01]  /*7170*/  ISETP.NE.U32.AND P6, PT, R166, RZ, PT ;  /* 0x000000ffa600720c */ /* 0x000fe20003fc5070 */
[----:B------:R-:W-:Y:S01]  /*7180*/  LDGSTS.E [R207+0x1e000], desc[UR16][R184.64], P4 ;  /* 0x1e000000b8cf7fae */ /* 0x000fe2000a121850 */
[----:B------:R-:W-:-:S03]  /*7190*/  ISETP.NE.U32.AND P4, PT, R167, RZ, PT ;  /* 0x000000ffa700720c */ /* 0x000fc60003f85070 */
[----:B------:R-:W-:Y:S01]  /*71a0*/  LDGSTS.E [R207+0x1e008], desc[UR16][R172.64], P3 ;  /* 0x1e008000accf7fae */ /* 0x000fe20009921850 */
[----:B------:R-:W-:-:S03]  /*71b0*/  ISETP.NE.U32.AND P3, PT, R192, RZ, PT ;  /* 0x000000ffc000720c */ /* 0x000fc60003f65070 */
[----:B------:R-:W-:Y:S01]  /*71c0*/  LDGSTS.E [R220+0x1c000], desc[UR16][R196.64], P2 ;  /* 0x1c000000c4dc7fae */ /* 0x000fe20009121850 */
[----:B------:R-:W-:Y:S01]  /*71d0*/  ISETP.NE.U32.AND P2, PT, R193, RZ, PT ;  /* 0x000000ffc100720c */ /* 0x000fe20003f45070 */
[----:B------:R-:W-:-:S04]  /*71e0*/  IMAD.WIDE R194, R4, 0x4, R194 ;  /* 0x0000000404c27825 */ /* 0x000fc800078e02c2 */
[C---:B------:R-:W-:Y:S01]  /*71f0*/  IMAD.WIDE R190, R4.reuse, 0x4, R190 ;  /* 0x0000000404be7825 */ /* 0x040fe200078e02be */
[----:B------:R-:W-:Y:S03]  /*7200*/  LDGSTS.E [R220+0x1c008], desc[UR16][R194.64], P1 ;  /* 0x1c008000c2dc7fae */ /* 0x000fe60008921850 */
[C---:B------:R-:W-:Y:S01]  /*7210*/  IMAD.WIDE R186, R4.reuse, 0x4, R186 ;  /* 0x0000000404ba7825 */ /* 0x040fe200078e02ba */
[----:B------:R-:W-:Y:S01]  /*7220*/  ISETP.NE.U32.AND P1, PT, R201, RZ, PT ;  /* 0x000000ffc900720c */ /* 0x000fe20003f25070 */
[----:B------:R-:W-:Y:S02]  /*7230*/  LDGSTS.E [R220+0x1e000], desc[UR16][R190.64], P0 ;  /* 0x1e000000bedc7fae */ /* 0x000fe40008121850 */
[----:B------:R-:W-:Y:S01]  /*7240*/  IMAD.WIDE R182, R4, 0x4, R182 ;  /* 0x0000000404b67825 */ /* 0x000fe200078e02b6 */
[----:B------:R-:W-:Y:S01]  /*7250*/  ISETP.NE.U32.AND P0, PT, R236, RZ, PT ;  /* 0x000000ffec00720c */ /* 0x000fe20003f05070 */
[----:B------:R-:W-:Y:S02]  /*7260*/  LDGSTS.E [R220+0x1e008], desc[UR16][R186.64], P5 ;  /* 0x1e008000badc7fae */ /* 0x000fe4000a921850 */
[----:B------:R-:W-:Y:S01]  /*7270*/  IMAD.WIDE R178, R4, 0x4, R178 ;  /* 0x0000000404b27825 */ /* 0x000fe200078e02b2 */
[----:B------:R-:W-:Y:S01]  /*7280*/  ISETP.NE.U32.AND P5, PT, R200, RZ, PT ;  /* 0x000000ffc800720c */ /* 0x000fe20003fa5070 */
[----:B------:R-:W-:Y:S02]  /*7290*/  LDGSTS.E [R222+0x1c000], desc[UR16][R182.64], P6 ;  /* 0x1c000000b6de7fae */ /* 0x000fe4000b121850 */
[C---:B------:R-:W-:Y:S01]  /*72a0*/  IMAD.WIDE R174, R4.reuse, 0x4, R174 ;  /* 0x0000000404ae7825 */ /* 0x040fe200078e02ae */
[----:B------:R-:W-:Y:S01]  /*72b0*/  ISETP.NE.U32.AND P6, PT, R199, RZ, PT ;  /* 0x000000ffc700720c */ /* 0x000fe20003fc5070 */
[----:B------:R-:W-:Y:S02]  /*72c0*/  LDGSTS.E [R222+0x1c008], desc[UR16][R178.64], P4 ;  /* 0x1c008000b2de7fae */ /* 0x000fe4000a121850 */
[----:B------:R-:W-:Y:S01]  /*72d0*/  IMAD.WIDE R170, R4, 0x4, R170 ;  /* 0x0000000404aa7825 */ /* 0x000fe200078e02aa */
[----:B------:R-:W-:Y:S01]  /*72e0*/  ISETP.NE.U32.AND P4, PT, R198, RZ, PT ;  /* 0x000000ffc600720c */ /* 0x000fe20003f85070 */
        /* <DEDUP_REMOVED lines=15> */
[----:B------:R-:W-:Y:S01]  /*73e0*/  IMAD.WIDE R146, R4, 0x4, R146 ;  /* 0x0000000404927825 */ /* 0x000fe200078e0292 */
[----:B------:R-:W-:Y:S04]  /*73f0*/  LDGSTS.E [R230+0x1c008], desc[UR16][R150.64], P3 ;  /* 0x1c00800096e67fae */ /* 0x000fe80009921850 */
[----:B------:R-:W-:Y:S01]  /*7400*/  LDGSTS.E [R230+0x1e000], desc[UR16][R146.64], P2 ;  /* 0x1e00000092e67fae */ /* 0x000fe20009121850 */
[----:B--2---:R-:W-:-:S03]  /*7410*/  ISETP.GE.AND P2, PT, R206, R154, PT ;  /* 0x0000009ace00720c */ /* 0x004fc60003f46270 */
[----:B------:R-:W5:Y:S01]  /*7420*/  LDL.LU R206, [R1+0x1c4] ;  /* 0x0001c40001ce7983 */ /* 0x000f620000300800 */
[----:B------:R-:W-:Y:S02]  /*7430*/  ISETP.NE.U32.AND P1, PT, R177, RZ, PT ;  /* 0x000000ffb100720c */ /* 0x000fe40003f25070 */
[----:B------:R-:W-:Y:S02]  /*7440*/  ISETP.NE.U32.AND P0, PT, R176, RZ, PT ;  /* 0x000000ffb000720c */ /* 0x000fe40003f05070 */
[----:B------:R-:W-:Y:S02]  /*7450*/  ISETP.NE.U32.AND P5, PT, R153, RZ, PT ;  /* 0x000000ff9900720c */ /* 0x000fe40003fa5070 */
[----:B------:R-:W-:Y:S02]  /*7460*/  ISETP.NE.U32.AND P6, PT, R152, RZ, PT ;  /* 0x000000ff9800720c */ /* 0x000fe40003fc5070 */
[----:B------:R-:W-:Y:S02]  /*7470*/  ISETP.NE.U32.AND P4, PT, R149, RZ, PT ;  /* 0x000000ff9500720c */ /* 0x000fe40003f85070 */
[----:B------:R-:W-:Y:S01]  /*7480*/  ISETP.NE.U32.AND P3, PT, R0, RZ, PT ;  /* 0x000000ff0000720c */ /* 0x000fe20003f65070 */
[----:B------:R-:W-:-:S04]  /*7490*/  IMAD.WIDE R144, R4, 0x4, R144 ;  /* 0x0000000404907825 */ /* 0x000fc800078e0290 */
[C---:B------:R-:W-:Y:S01]  /*74a0*/  IMAD.WIDE R142, R4.reuse, 0x4, R142 ;  /* 0x00000004048e7825 */ /* 0x040fe200078e028e */
[----:B------:R-:W-:Y:S03]  /*74b0*/  LDGSTS.E [R230+0x1e008], desc[UR16][R144.64], P1 ;  /* 0x1e00800090e67fae */ /* 0x000fe60008921850 */
[C---:B------:R-:W-:Y:S01]  /*74c0*/  IMAD.WIDE R136, R4.reuse, 0x4, R136 ;  /* 0x0000000404887825 */ /* 0x040fe200078e0288 */
[----:B------:R-:W-:Y:S03]  /*74d0*/  LDGSTS.E [R204+0x1c000], desc[UR16][R142.64], P0 ;  /* 0x1c0000008ecc7fae */ /* 0x000fe60008121850 */
[----:B------:R-:W-:Y:S01]  /*74e0*/  IMAD.SHL.U32 R154, R235, 0x40, RZ ;  /* 0x00000040eb9a7824 */ /* 0x000fe200078e00ff */
[----:B------:R-:W-:Y:S01]  /*74f0*/  LDGSTS.E [R204+0x1c008], desc[UR16][R136.64], P5 ;  /* 0x1c00800088cc7fae */ /* 0x000fe2000a921850 */
[----:B------:R-:W-:-:S04]  /*7500*/  IMAD.WIDE R140, R4, 0x4, R140 ;  /* 0x00000004048c7825 */ /* 0x000fc800078e028c */
[----:B------:R-:W-:Y:S01]  /*7510*/  IMAD.WIDE R138, R4, 0x4, R138 ;  /* 0x00000004048a7825 */ /* 0x000fe200078e028a */
[----:B------:R-:W-:Y:S03]  /*7520*/  LDGSTS.E [R204+0x1e000], desc[UR16][R140.64], P6 ;  /* 0x1e0000008ccc7fae */ /* 0x000fe6000b121850 */
[C---:B------:R-:W-:Y:S01]  /*7530*/  IMAD.WIDE R8, R154.reuse, 0x4, R8 ;  /* 0x000000049a087825 */ /* 0x040fe200078e0208 */
[----:B------:R-:W-:Y:S03]  /*7540*/  LDGSTS.E [R204+0x1e008], desc[UR16][R138.64], P4 ;  /* 0x1e0080008acc7fae */ /* 0x000fe6000a121850 */
[C---:B------:R-:W-:Y:S01]  /*7550*/  IMAD.WIDE R16, R154.reuse, 0x4, R16 ;  /* 0x000000049a107825 */ /* 0x040fe200078e0210 */
[----:B------:R-:W0:Y:S03]  /*7560*/  LDGDEPBAR ;  /* 0x00000000000079af */ /* 0x000e260000000000 */
[C---:B------:R-:W-:Y:S01]  /*7570*/  IMAD.WIDE R24, R154.reuse, 0x4, R24 ;  /* 0x000000049a187825 */ /* 0x040fe200078e0218 */
[----:B------:R-:W-:Y:S03]  /*7580*/  LDGSTS.E [R203+0x8000], desc[UR16][R8.64], P3 ;  /* 0x0800000008cb7fae */ /* 0x000fe60009921850 */
[C---:B------:R-:W-:Y:S01]  /*7590*/  IMAD.WIDE R32, R154.reuse, 0x4, R32 ;  /* 0x000000049a207825 */ /* 0x040fe200078e0220 */
[----:B------:R-:W-:Y:S03]  /*75a0*/  LDGSTS.E [R203+0x8400], desc[UR16][R16.64], P3 ;  /* 0x0840000010cb7fae */ /* 0x000fe60009921850 */
[C---:B------:R-:W-:Y:S01]  /*75b0*/  IMAD.WIDE R40, R154.reuse, 0x4, R40 ;  /* 0x000000049a287825 */ /* 0x040fe200078e0228 */
[----:B------:R1:W-:Y:S03]  /*75c0*/  LDGSTS.E [R203+0x8800], desc[UR16][R24.64], P3 ;  /* 0x0880000018cb7fae */ /* 0x0003e60009921850 */
        /* <DEDUP_REMOVED lines=57> */
[----:B------:R-:W3:Y:S03]  /*7960*/  S2R R0, SR_TID.X ;  /* 0x0000000000007919 */ /* 0x000ee60000002100 */
        /* <DEDUP_REMOVED lines=40> */
[----:B------:R-:W-:Y:S01]  /*7bf0*/  IMAD.WIDE R62, R154, 0x4, R62 ;  /* 0x000000049a3e7825 */ /* 0x000fe200078e023e */
[----:B------:R4:W-:Y:S01]  /*7c00*/  LDGSTS.E [R5+0x8f00], desc[UR16][R38.64], P3 ;  /* 0x08f0000026057fae */ /* 0x0009e20009921850 */
[----:B------:R-:W-:-:S02]  /*7c10*/  ISETP.GE.AND P0, PT, R6, 0x40, PT ;  /* 0x000000400600780c */ /* 0x000fc40003f06270 */
[C---:B------:R-:W-:Y:S01]  /*7c20*/  IMAD.WIDE R70, R154.reuse, 0x4, R70 ;  /* 0x000000049a467825 */ /* 0x040fe200078e0246 */
[----:B------:R4:W-:Y:S03]  /*7c30*/  LDGSTS.E [R5+0x9300], desc[UR16][R46.64], P3 ;  /* 0x093000002e057fae */ /* 0x0009e60009921850 */
        /* <DEDUP_REMOVED lines=14> */
[----:B------:R-:W-:Y:S01]  /*7d20*/  IMAD.WIDE R134, R154, 0x4, R134 ;  /* 0x000000049a867825 */ /* 0x000fe200078e0286 */
[----:B------:R1:W-:Y:S01]  /*7d30*/  LDGSTS.E [R5+0xb300], desc[UR16][R110.64], P3 ;  /* 0x0b3000006e057fae */ /* 0x0003e20009921850 */
[----:B---3--:R-:W-:-:S03]  /*7d40*/  SHF.R.U32.HI R0, RZ, 0x6, R0 ;  /* 0x00000006ff007819 */ /* 0x008fc60000011600 */
[----:B------:R3:W-:Y:S04]  /*7d50*/  LDGSTS.E [R5+0xb700], desc[UR16][R118.64], P3 ;  /* 0x0b70000076057fae */ /* 0x0007e80009921850 */
[----:B------:R3:W-:Y:S04]  /*7d60*/  LDGSTS.E [R5+0xbb00], desc[UR16][R126.64], P3 ;  /* 0x0bb000007e057fae */ /* 0x0007e80009921850 */
[----:B------:R3:W-:Y:S01]  /*7d70*/  LDGSTS.E [R5+0xbf00], desc[UR16][R134.64], P3 ;  /* 0x0bf0000086057fae */ /* 0x0007e20009921850 */
[----:B------:R-:W-:-:S03]  /*7d80*/  SGXT.U32 R0, R0, 0x1 ;  /* 0x000000010000781a */ /* 0x000fc60000000000 */
[----:B------:R-:W0:Y:S01]  /*7d90*/  LDGDEPBAR ;  /* 0x00000000000079af */ /* 0x000e220000000000 */
[----:B-1----:R-:W-:Y:S02]  /*7da0*/  CS2R R24, SRZ ;  /* 0x0000000000187805 */ /* 0x002fe4000001ff00 */
[----:B--2---:R-:W-:Y:S02]  /*7db0*/  CS2R R26, SRZ ;  /* 0x00000000001a7805 */ /* 0x004fe4000001ff00 */
[----:B----4-:R-:W-:Y:S02]  /*7dc0*/  CS2R R28, SRZ ;  /* 0x00000000001c7805 */ /* 0x010fe4000001ff00 */
[----:B------:R-:W-:Y:S02]  /*7dd0*/  CS2R R30, SRZ ;  /* 0x00000000001e7805 */ /* 0x000fe4000001ff00 */
[----:B------:R-:W-:Y:S02]  /*7de0*/  CS2R R32, SRZ ;  /* 0x0000000000207805 */ /* 0x000fe4000001ff00 */
[----:B------:R-:W-:-:S02]  /*7df0*/  CS2R R34, SRZ ;  /* 0x0000000000227805 */ /* 0x000fc4000001ff00 */
[----:B------:R-:W-:Y:S02]  /*7e00*/  CS2R R36, SRZ ;  /* 0x0000000000247805 */ /* 0x000fe4000001ff00 */
[----:B------:R-:W-:Y:S02]  /*7e10*/  CS2R R38, SRZ ;  /* 0x0000000000267805 */ /* 0x000fe4000001ff00 */
[----:B------:R-:W-:Y:S02]  /*7e20*/  CS2R R40, SRZ ;  /* 0x0000000000287805 */ /* 0x000fe4000001ff00 */
        /* <DEDUP_REMOVED lines=22> */
[----:B------:R-:W-:Y:S01]  /*7f90*/  CS2R R86, SRZ ;  /* 0x0000000000567805 */ /* 0x000fe2000001ff00 */
[----:B---3--:R-:W-:Y:S06]  /*7fa0*/  @!P0 BRA `(.L_x_0) ;  /* 0x0000004400b88947 */ /* 0x008fec0003800000 */
[----:B------:R-:W2:Y:S01]  /*7fb0*/  LDL.LU R244, [R1+0xd8] ;  /* 0x0000d80001f47983 */ /* 0x000ea20000300800 */
[----:B-----5:R-:W-:Y:S02]  /*7fc0*/  SHF.R.S32.HI R5, RZ, 0x1f, R228 ;  /* 0x0000001fff057819 */ /* 0x020fe400000114e4 */
[----:B------:R-:W-:Y:S01]  /*7fd0*/  SHF.R.S32.HI R8, RZ, 0x1f, R227 ;  /* 0x0000001fff087819 */ /* 0x000fe200000114e3 */
[----:B------:R-:W3:Y:S04]  /*7fe0*/  LDL.LU R167, [R1] ;  /* 0x0000000001a77983 */ /* 0x000ee80000300800 */
[----:B------:R-:W4:Y:S04]  /*7ff0*/  LDL R166, [R1+0x4] ;  /* 0x0000040001a67983 */ /* 0x000f280000100800 */
[----:B------:R-:W4:Y:S04]  /*8000*/  LDL.LU R189, [R1+0x8] ;  /* 0x0000080001bd7983 */ /* 0x000f280000300800 */
[----:B------:R-:W4:Y:S04]  /*8010*/  LDL.LU R173, [R1+0xc] ;  /* 0x00000c0001ad7983 */ /* 0x000f280000300800 */
[----:B------:R-:W4:Y:S04]  /*8020*/  LDL.LU R184, [R1+0x10] ;  /* 0x0000100001b87983 */ /* 0x000f280000300800 */
[----:B------:R-:W4:Y:S04]  /*8030*/  LDL.LU R185, [R1+0x14] ;  /* 0x0000140001b97983 */ /* 0x000f280000300800 */
[----:B------:R-:W4:Y:S04]  /*8040*/  LDL.LU R148, [R1+0x18] ;  /* 0x0000180001947983 */ /* 0x000f280000300800 */
[----:B------:R-:W4:Y:S04]  /*8050*/  LDL.LU R188, [R1+0x1c] ;  /* 0x00001c0001bc7983 */ /* 0x000f280000300800 */
[----:B------:R-:W4:Y:S04]  /*8060*/  LDL.LU R160, [R1+0x20] ;  /* 0x0000200001a07983 */ /* 0x000f280000300800 */
[----:B------:R-:W4:Y:S01]  /*8070*/  LDL.LU R161, [R1+0x24] ;  /* 0x0000240001a17983 */ /* 0x000f220000300800 */
[----:B------:R-:W-:-:S02]  /*8080*/  SHF.R.S32.HI R10, RZ, 0x1f, R225 ;  /* 0x0000001fff0a7819 */ /* 0x000fc400000114e1 */
[----:B------:R-:W-:Y:S01]  /*8090*/  SHF.L.U64.HI R228, R228, 0x2, R5 ;  /* 0x00000002e4e47819 */ /* 0x000fe20000010205 */
[----:B------:R-:W-:Y:S01]  /*80a0*/  IMAD.SHL.U32 R204, R154, 0x8, RZ ;  /* 0x000000089acc7824 */ /* 0x000fe200078e00ff */
[----:B------:R-:W-:Y:S02]  /*80b0*/  SHF.R.S32.HI R5, RZ, 0x1f, R226 ;  /* 0x0000001fff057819 */ /* 0x000fe400000114e2 */
[----:B------:R-:W-:Y:S02]  /*80c0*/  SHF.L.U64.HI R225, R225, 0x2, R10 ;  /* 0x00000002e1e17819 */ /* 0x000fe4000001020a */
[----:B------:R-:W-:Y:S02]  /*80d0*/  SHF.R.S32.HI R7, RZ, 0x1f, R224 ;  /* 0x0000001fff077819 */ /* 0x000fe400000114e0 */
[----:B------:R-:W-:Y:S02]  /*80e0*/  SHF.R.S32.HI R10, RZ, 0x1f, R221 ;  /* 0x0000001fff0a7819 */ /* 0x000fe400000114dd */
[----:B------:R-:W-:-:S02]  /*80f0*/  SHF.R.S32.HI R12, RZ, 0x1f, R231 ;  /* 0x0000001fff0c7819 */ /* 0x000fc400000114e7 */
[----:B------:R-:W-:Y:S02]  /*8100*/  SHF.R.S32.HI R207, RZ, 0x1f, R6 ;  /* 0x0000001fffcf7819 */ /* 0x000fe40000011406 */
[----:B------:R-:W-:Y:S02]  /*8110*/  SHF.L.U64.HI R227, R227, 0x2, R8 ;  /* 0x00000002e3e37819 */ /* 0x000fe40000010208 */
[----:B------:R-:W-:Y:S02]  /*8120*/  SHF.R.S32.HI R153, RZ, 0x1f, R154 ;  /* 0x0000001fff997819 */ /* 0x000fe4000001149a */
[----:B------:R-:W-:Y:S02]  /*8130*/  SHF.R.S32.HI R8, RZ, 0x1f, R223 ;  /* 0x0000001fff087819 */ /* 0x000fe400000114df */
[----:B------:R-:W-:Y:S02]  /*8140*/  SHF.L.U64.HI R226, R226, 0x2, R5 ;  /* 0x00000002e2e27819 */ /* 0x000fe40000010205 */
[----:B------:R-:W-:-:S02]  /*8150*/  SHF.L.U64.HI R224, R224, 0x2, R7 ;  /* 0x00000002e0e07819 */ /* 0x000fc40000010207 */
[----:B------:R-:W-:Y:S02]  /*8160*/  SHF.L.U64.HI R221, R221, 0x2, R10 ;  /* 0x00000002dddd7819 */ /* 0x000fe4000001020a */
[----:B------:R-:W-:Y:S02]  /*8170*/  SHF.L.U64.HI R5, R231, 0x2, R12 ;  /* 0x00000002e7057819 */ /* 0x000fe4000001020c */
[----:B------:R-:W-:Y:S02]  /*8180*/  LEA.HI R207, R207, R6, RZ, 0x6 ;  /* 0x00000006cfcf7211 */ /* 0x000fe400078f30ff */
[----:B------:R-:W-:Y:S02]  /*8190*/  SHF.R.S32.HI R13, RZ, 0x1f, R232 ;  /* 0x0000001fff0d7819 */ /* 0x000fe400000114e8 */
[----:B------:R-:W-:Y:S02]  /*81a0*/  SHF.R.S32.HI R12, RZ, 0x1f, R233 ;  /* 0x0000001fff0c7819 */ /* 0x000fe400000114e9 */
[----:B------:R-:W-:-:S02]  /*81b0*/  SHF.R.S32.HI R10, RZ, 0x1f, R237 ;  /* 0x0000001fff0a7819 */ /* 0x000fc400000114ed */
[----:B------:R-:W-:Y:S02]  /*81c0*/  SHF.L.U64.HI R203, R154, 0x3, R153 ;  /* 0x000000039acb7819 */ /* 0x000fe40000010299 */
[-C--:B------:R-:W-:Y:S02]  /*81d0*/  LEA R152, P0, R232, R204.reuse, 0x2 ;  /* 0x000000cce8987211 */ /* 0x080fe400078010ff */
[----:B------:R-:W-:Y:S02]  /*81e0*/  LEA R6, P1, R233, R204, 0x2 ;  /* 0x000000cce9067211 */ /* 0x000fe400078210ff */
[----:B--2---:R-:W-:-:S04]  /*81f0*/  SHF.R.S32.HI R24, RZ, 0x1f, R244 ;  /* 0x0000001fff187819 */ /* 0x004fc800000114f4 */
[----:B------:R-:W-:Y:S02]  /*8200*/  SHF.L.U64.HI R24, R244, 0x2, R24 ;  /* 0x00000002f4187819 */ /* 0x000fe40000010218 */
[----:B------:R-:W2:Y:S01]  /*8210*/  LDL.LU R244, [R1+0x28] ;  /* 0x0000280001f47983 */ /* 0x000ea20000300800 */
[-C--:B------:R-:W-:Y:S02]  /*8220*/  LEA R7, P3, R237, R204.reuse, 0x2 ;  /* 0x000000cced077211 */ /* 0x080fe400078610ff */
[----:B------:R-:W-:Y:S01]  /*8230*/  SHF.L.U64.HI R223, R223, 0x2, R8 ;  /* 0x00000002dfdf7819 */ /* 0x000fe20000010208 */
[----:B------:R-:W2:Y:S01]  /*8240*/  LDL.LU R172, [R1+0x2c] ;  /* 0x00002c0001ac7983 */ /* 0x000ea20000300800 */
[----:B------:R-:W-:Y:S02]  /*8250*/  SHF.R.S32.HI R19, RZ, 0x1f, R238 ;  /* 0x0000001fff137819 */ /* 0x000fe400000114ee */
[----:B------:R-:W-:Y:S02]  /*8260*/  LEA R8, P4, R238, R204, 0x2 ;  /* 0x000000ccee087211 */ /* 0x000fe400078810ff */
[----:B------:R-:W-:-:S02]  /*8270*/  LEA.HI.X R13, R232, R203, R13, 0x2, P0 ;  /* 0x000000cbe80d7211 */ /* 0x000fc400000f140d */
[-C--:B------:R-:W-:Y:S02]  /*8280*/  LEA.HI.X R15, R233, R203.reuse, R12, 0x2, P1 ;  /* 0x000000cbe90f7211 */ /* 0x080fe400008f140c */
[----:B------:R-:W-:Y:S02]  /*8290*/  LEA.HI.X R17, R237, R203, R10, 0x2, P3 ;  /* 0x000000cbed117211 */ /* 0x000fe400018f140a */
[----:B------:R-:W-:Y:S02]  /*82a0*/  SHF.R.S32.HI R16, RZ, 0x1f, R239 ;  /* 0x0000001fff107819 */ /* 0x000fe400000114ef */
[----:B------:R-:W-:Y:S02]  /*82b0*/  SHF.R.S32.HI R23, RZ, 0x1f, R240 ;  /* 0x0000001fff177819 */ /* 0x000fe400000114f0 */
[----:B------:R-:W-:Y:S02]  /*82c0*/  SHF.R.S32.HI R14, RZ, 0x1f, R241 ;  /* 0x0000001fff0e7819 */ /* 0x000fe400000114f1 */
[----:B------:R-:W-:-:S02]  /*82d0*/  LEA R9, P0, R239, R204, 0x2 ;  /* 0x000000ccef097211 */ /* 0x000fc400078010ff */
[-C--:B------:R-:W-:Y:S02]  /*82e0*/  LEA R11, P1, R240, R204.reuse, 0x2 ;  /* 0x000000ccf00b7211 */ /* 0x080fe400078210ff */
[-C--:B------:R-:W-:Y:S02]  /*82f0*/  LEA R10, P3, R241, R204.reuse, 0x2 ;  /* 0x000000ccf10a7211 */ /* 0x080fe400078610ff */
[-C--:B------:R-:W-:Y:S02]  /*8300*/  LEA.HI.X R19, R238, R203.reuse, R19, 0x2, P4 ;  /* 0x000000cbee137211 */ /* 0x080fe400020f1413 */
[----:B------:R-:W-:Y:S02]  /*8310*/  SHF.R.S32.HI R91, RZ, 0x1f, R242 ;  /* 0x0000001fff5b7819 */ /* 0x000fe400000114f2 */
[----:B------:R-:W-:Y:S02]  /*8320*/  LEA R12, P4, R242, R204, 0x2 ;  /* 0x000000ccf20c7211 */ /* 0x000fe400078810ff */
[----:B------:R-:W-:-:S02]  /*8330*/  LEA.HI.X R21, R239, R203, R16, 0x2, P0 ;  /* 0x000000cbef157211 */ /* 0x000fc400000f1410 */
[-C--:B------:R-:W-:Y:S02]  /*8340*/  LEA.HI.X R23, R240, R203.reuse, R23, 0x2, P1 ;  /* 0x000000cbf0177211 */ /* 0x080fe400008f1417 */
[----:B------:R-:W-:Y:S02]  /*8350*/  LEA.HI.X R89, R241, R203, R14, 0x2, P3 ;  /* 0x000000cbf1597211 */ /* 0x000fe400018f140e */
[----:B------:R-:W-:Y:S02]  /*8360*/  SHF.R.S32.HI R28, RZ, 0x1f, R243 ;  /* 0x0000001fff1c7819 */ /* 0x000fe400000114f3 */
[----:B------:R-:W-:Y:S02]  /*8370*/  SHF.R.S32.HI R26, RZ, 0x1f, R245 ;  /* 0x0000001fff1a7819 */ /* 0x000fe400000114f5 */
[-C--:B------:R-:W-:Y:S02]  /*8380*/  LEA R14, P0, R243, R204.reuse, 0x2 ;  /* 0x000000ccf30e7211 */ /* 0x080fe400078010ff */
[----:B------:R-:W-:-:S02]  /*8390*/  LEA R16, P1, R245, R204, 0x2 ;  /* 0x000000ccf5107211 */ /* 0x000fc400078210ff */
[-C--:B------:R-:W-:Y:S02]  /*83a0*/  LEA.HI.X R91, R242, R203.reuse, R91, 0x2, P4 ;  /* 0x000000cbf25b7211 */ /* 0x080fe400020f145b */
[----:B------:R-:W-:Y:S02]  /*83b0*/  SHF.R.S32.HI R97, RZ, 0x1f, R246 ;  /* 0x0000001fff617819 */ /* 0x000fe400000114f6 */
[-C--:B------:R-:W-:Y:S02]  /*83c0*/  LEA R18, P3, R246, R204.reuse, 0x2 ;  /* 0x000000ccf6127211 */ /* 0x080fe400078610ff */
[----:B------:R-:W-:Y:S02]  /*83d0*/  SHF.R.S32.HI R22, RZ, 0x1f, R247 ;  /* 0x0000001fff167819 */ /* 0x000fe400000114f7 */
[----:B------:R-:W-:Y:S02]  /*83e0*/  LEA R20, P4, R247, R204, 0x2 ;  /* 0x000000ccf7147211 */ /* 0x000fe400078810ff */
[----:B------:R-:W-:-:S02]  /*83f0*/  LEA.HI.X R93, R243, R203, R28, 0x2, P0 ;  /* 0x000000cbf35d7211 */ /* 0x000fc400000f141c */
[-C--:B------:R-:W-:Y:S02]  /*8400*/  LEA.HI.X R95, R245, R203.reuse, R26, 0x2, P1 ;  /* 0x000000cbf55f7211 */ /* 0x080fe400008f141a */
[-C--:B------:R-:W-:Y:S02]  /*8410*/  LEA.HI.X R97, R246, R203.reuse, R97, 0x2, P3 ;  /* 0x000000cbf6617211 */ /* 0x080fe400018f1461 */
[----:B------:R-:W-:Y:S02]  /*8420*/  SHF.R.S32.HI R28, RZ, 0x1f, R249 ;  /* 0x0000001fff1c7819 */ /* 0x000fe400000114f9 */
[----:B------:R-:W-:Y:S02]  /*8430*/  LEA R88, P1, R249, R204, 0x2 ;  /* 0x000000ccf9587211 */ /* 0x000fe400078210ff */
[----:B------:R-:W-:Y:S02]  /*8440*/  LEA.HI.X R99, R247, R203, R22, 0x2, P4 ;  /* 0x000000cbf7637211 */ /* 0x000fe400020f1416 */
[----:B------:R-:W-:-:S02]  /*8450*/  SHF.R.S32.HI R105, RZ, 0x1f, R250 ;  /* 0x0000001fff697819 */ /* 0x000fc400000114fa */
[CC--:B------:R-:W-:Y:S02]  /*8460*/  LEA R90, P3, R250.reuse, R204.reuse, 0x2 ;  /* 0x000000ccfa5a7211 */ /* 0x0c0fe400078610ff */
[----:B------:R-:W-:Y:S02]  /*8470*/  SHF.R.S32.HI R26, RZ, 0x1f, R251 ;  /* 0x0000001fff1a7819 */ /* 0x000fe400000114fb */
[----:B------:R-:W-:Y:S02]  /*8480*/  LEA R92, P4, R251, R204, 0x2 ;  /* 0x000000ccfb5c7211 */ /* 0x000fe400078810ff */
[-C--:B------:R-:W-:Y:S02]  /*8490*/  LEA.HI.X R103, R249, R203.reuse, R28, 0x2, P1 ;  /* 0x000000cbf9677211 */ /* 0x080fe400008f141c */
[----:B------:R-:W-:Y:S02]  /*84a0*/  LEA.HI.X R105, R250, R203, R105, 0x2, P3 ;  /* 0x000000cbfa697211 */ /* 0x000fe400018f1469 */
[----:B---3--:R-:W-:-:S02]  /*84b0*/  SHF.R.S32.HI R30, RZ, 0x1f, R167 ;  /* 0x0000001fff1e7819 */ /* 0x008fc400000114a7 */
[-C--:B------:R-:W-:Y:S02]  /*84c0*/  LEA R96, P1, R167, R204.reuse, 0x2 ;  /* 0x000000cca7607211 */ /* 0x080fe400078210ff */
[----:B------:R-:W-:Y:S02]  /*84d0*/  LEA.HI.X R107, R251, R203, R26, 0x2, P4 ;  /* 0x000000cbfb6b7211 */ /* 0x000fe400020f141a */
[----:B----4-:R-:W-:Y:S02]  /*84e0*/  SHF.R.S32.HI R28, RZ, 0x1f, R166 ;  /* 0x0000001fff1c7819 */ /* 0x010fe400000114a6 */
[-C--:B------:R-:W-:Y:S02]  /*84f0*/  LEA R98, P3, R166, R204.reuse, 0x2 ;  /* 0x000000cca6627211 */ /* 0x080fe400078610ff */
[----:B------:R-:W-:Y:S02]  /*8500*/  SHF.R.S32.HI R26, RZ, 0x1f, R189 ;  /* 0x0000001fff1a7819 */ /* 0x000fe400000114bd */
[----:B------:R-:W-:-:S02]  /*8510*/  LEA R100, P4, R189, R204, 0x2 ;  /* 0x000000ccbd647211 */ /* 0x000fc400078810ff */
[-C--:B------:R-:W-:Y:S02]  /*8520*/  LEA.HI.X R111, R167, R203.reuse, R30, 0x2, P1 ;  /* 0x000000cba76f7211 */ /* 0x080fe400008f141e */
[-C--:B------:R-:W-:Y:S01]  /*8530*/  LEA.HI.X R113, R166, R203.reuse, R28, 0x2, P3 ;  /* 0x000000cba6717211 */ /* 0x080fe200018f141c */
[----:B------:R-:W3:Y:S01]  /*8540*/  LDL.LU R167, [R1+0x30] ;  /* 0x0000300001a77983 */ /* 0x000ee20000300800 */
[----:B------:R-:W-:-:S03]  /*8550*/  LEA.HI.X R115, R189, R203, R26, 0x2, P4 ;  /* 0x000000cbbd737211 */ /* 0x000fc600020f141a */
[----:B------:R-:W4:Y:S04]  /*8560*/  LDL.LU R166, [R1+0x34] ;  /* 0x0000340001a67983 */ /* 0x000f280000300800 */
[----:B------:R-:W4:Y:S01]  /*8570*/  LDL.LU R189, [R1+0x38] ;  /* 0x0000380001bd7983 */ /* 0x000f220000300800 */
[----:B------:R-:W-:Y:S02]  /*8580*/  SHF.R.S32.HI R101, RZ, 0x1f, R248 ;  /* 0x0000001fff657819 */ /* 0x000fe400000114f8 */
[C---:B------:R-:W-:Y:S02]  /*8590*/  LEA R22, P0, R248.reuse, R204, 0x2 ;  /* 0x000000ccf8167211 */ /* 0x040fe400078010ff */
[----:B------:R-:W-:Y:S02]  /*85a0*/  SHF.R.S32.HI R109, RZ, 0x1f, R252 ;  /* 0x0000001fff6d7819 */ /* 0x000fe400000114fc */
[----:B------:R-:W-:-:S02]  /*85b0*/  LEA.HI.X R101, R248, R203, R101, 0x2, P0 ;  /* 0x000000cbf8657211 */ /* 0x000fc400000f1465 */
[CC--:B------:R-:W-:Y:S02]  /*85c0*/  LEA R94, P0, R252.reuse, R204.reuse, 0x2 ;  /* 0x000000ccfc5e7211 */ /* 0x0c0fe400078010ff */
[----:B------:R-:W-:Y:S02]  /*85d0*/  SHF.R.S32.HI R32, RZ, 0x1f, R173 ;  /* 0x0000001fff207819 */ /* 0x000fe400000114ad */
[----:B------:R-:W-:Y:S02]  /*85e0*/  LEA.HI.X R109, R252, R203, R109, 0x2, P0 ;  /* 0x000000cbfc6d7211 */ /* 0x000fe400000f146d */
[-C--:B------:R-:W-:Y:S02]  /*85f0*/  LEA R102, P0, R173, R204.reuse, 0x2 ;  /* 0x000000ccad667211 */ /* 0x080fe400078010ff */
[----:B------:R-:W-:Y:S02]  /*8600*/  SHF.R.S32.HI R30, RZ, 0x1f, R184 ;  /* 0x0000001fff1e7819 */ /* 0x000fe400000114b8 */
[----:B------:R-:W-:-:S02]  /*8610*/  LEA R104, P1, R184, R204, 0x2 ;  /* 0x000000ccb8687211 */ /* 0x000fc400078210ff */
[----:B------:R-:W-:Y:S02]  /*8620*/  SHF.R.S32.HI R28, RZ, 0x1f, R185 ;  /* 0x0000001fff1c7819 */ /* 0x000fe400000114b9 */
[-C--:B------:R-:W-:Y:S02]  /*8630*/  LEA R106, P3, R185, R204.reuse, 0x2 ;  /* 0x000000ccb96a7211 */ /* 0x080fe400078610ff */
[----:B------:R-:W-:Y:S02]  /*8640*/  SHF.R.S32.HI R26, RZ, 0x1f, R148 ;  /* 0x0000001fff1a7819 */ /* 0x000fe40000011494 */
[----:B------:R-:W-:Y:S02]  /*8650*/  LEA R108, P4, R148, R204, 0x2 ;  /* 0x000000cc946c7211 */ /* 0x000fe400078810ff */
[-C--:B------:R-:W-:Y:S02]  /*8660*/  LEA.HI.X R117, R173, R203.reuse, R32, 0x2, P0 ;  /* 0x000000cbad757211 */ /* 0x080fe400000f1420 */
[----:B------:R-:W-:Y:S01]  /*8670*/  LEA.HI.X R119, R184, R203, R30, 0x2, P1 ;  /* 0x000000cbb8777211 */ /* 0x000fe200008f141e */
[----:B------:R-:W4:Y:S01]  /*8680*/  LDL.LU R173, [R1+0x3c] ;  /* 0x00003c0001ad7983 */ /* 0x000f220000300800 */
[----:B------:R-:W-:-:S02]  /*8690*/  SHF.R.S32.HI R32, RZ, 0x1f, R188 ;  /* 0x0000001fff207819 */ /* 0x000fc400000114bc */
[-C--:B------:R-:W-:Y:S01]  /*86a0*/  LEA R110, P0, R188, R204.reuse, 0x2 ;  /* 0x000000ccbc6e7211 */ /* 0x080fe200078010ff */
[----:B------:R-:W4:Y:S01]  /*86b0*/  LDL.LU R184, [R1+0x40] ;  /* 0x0000400001b87983 */ /* 0x000f220000300800 */
[-C--:B------:R-:W-:Y:S02]  /*86c0*/  LEA.HI.X R121, R185, R203.reuse, R28, 0x2, P3 ;  /* 0x000000cbb9797211 */ /* 0x080fe400018f141c */
[----:B------:R-:W-:Y:S01]  /*86d0*/  SHF.R.S32.HI R30, RZ, 0x1f, R160 ;  /* 0x0000001fff1e7819 */ /* 0x000fe200000114a0 */
[----:B------:R-:W4:Y:S01]  /*86e0*/  LDL.LU R185, [R1+0x44] ;  /* 0x0000440001b97983 */ /* 0x000f220000300800 */
[-C--:B------:R-:W-:Y:S02]  /*86f0*/  LEA R112, P1, R160, R204.reuse, 0x2 ;  /* 0x000000cca0707211 */ /* 0x080fe400078210ff */
[----:B------:R-:W-:Y:S02]  /*8700*/  LEA.HI.X R123, R148, R203, R26, 0x2, P4 ;  /* 0x000000cb947b7211 */ /* 0x000fe400020f141a */
[----:B------:R-:W-:Y:S01]  /*8710*/  SHF.R.S32.HI R28, RZ, 0x1f, R161 ;  /* 0x0000001fff1c7819 */ /* 0x000fe200000114a1 */
[----:B------:R-:W4:Y:S01]  /*8720*/  LDL.LU R148, [R1+0x48] ;  /* 0x0000480001947983 */ /* 0x000f220000300800 */
[----:B------:R-:W-:-:S02]  /*8730*/  LEA R114, P3, R161, R204, 0x2 ;  /* 0x000000cca1727211 */ /* 0x000fc400078610ff */
[-C--:B------:R-:W-:Y:S02]  /*8740*/  LEA.HI.X R125, R188, R203.reuse, R32, 0x2, P0 ;  /* 0x000000cbbc7d7211 */ /* 0x080fe400000f1420 */
[-C--:B------:R-:W-:Y:S01]  /*8750*/  LEA.HI.X R127, R160, R203.reuse, R30, 0x2, P1 ;  /* 0x000000cba07f7211 */ /* 0x080fe200008f141e */
[----:B------:R-:W4:Y:S01]  /*8760*/  LDL.LU R188, [R1+0x4c] ;  /* 0x00004c0001bc7983 */ /* 0x000f220000300800 */
[----:B------:R-:W-:-:S03]  /*8770*/  LEA.HI.X R129, R161, R203, R28, 0x2, P3 ;  /* 0x000000cba1817211 */ /* 0x000fc600018f141c */
[----:B------:R-:W4:Y:S04]  /*8780*/  LDL.LU R160, [R1+0x50] ;  /* 0x0000500001a07983 */ /* 0x000f280000300800 */
[----:B------:R-:W4:Y:S01]  /*8790*/  LDL.LU R161, [R1+0x54] ;  /* 0x0000540001a17983 */ /* 0x000f220000300800 */
[----:B--2---:R-:W-:Y:S02]  /*87a0*/  SHF.R.S32.HI R26, RZ, 0x1f, R244 ;  /* 0x0000001fff1a7819 */ /* 0x004fe400000114f4 */
[----:B------:R-:W-:-:S04]  /*87b0*/  LEA R116, P4, R244, R204, 0x2 ;  /* 0x000000ccf4747211 */ /* 0x000fc800078810ff */
[----:B------:R-:W-:Y:S02]  /*87c0*/  LEA.HI.X R131, R244, R203, R26, 0x2, P4 ;  /* 0x000000cbf4837211 */ /* 0x000fe400020f141a */
[----:B------:R-:W2:Y:S01]  /*87d0*/  LDL.LU R244, [R1+0x58] ;  /* 0x0000580001f47983 */ /* 0x000ea20000300800 */
[----:B------:R-:W-:Y:S02]  /*87e0*/  SHF.R.S32.HI R32, RZ, 0x1f, R172 ;  /* 0x0000001fff207819 */ /* 0x000fe400000114ac */
[----:B------:R-:W-:-:S04]  /*87f0*/  LEA R118, P0, R172, R204, 0x2 ;  /* 0x000000ccac767211 */ /* 0x000fc800078010ff */
[----:B------:R-:W-:Y:S02]  /*8800*/  LEA.HI.X R133, R172, R203, R32, 0x2, P0 ;  /* 0x000000cbac857211 */ /* 0x000fe400000f1420 */
[----:B------:R-:W2:Y:S01]  /*8810*/  LDL.LU R172, [R1+0x5c] ;  /* 0x00005c0001ac7983 */ /* 0x000ea20000300800 */
[----:B---3--:R-:W-:Y:S02]  /*8820*/  SHF.R.S32.HI R30, RZ, 0x1f, R167 ;  /* 0x0000001fff1e7819 */ /* 0x008fe400000114a7 */
[-C--:B------:R-:W-:Y:S02]  /*8830*/  LEA R120, P1, R167, R204.reuse, 0x2 ;  /* 0x000000cca7787211 */ /* 0x080fe400078210ff */
[----:B----4-:R-:W-:Y:S02]  /*8840*/  SHF.R.S32.HI R28, RZ, 0x1f, R166 ;  /* 0x0000001fff1c7819 */ /* 0x010fe400000114a6 */
[----:B------:R-:W-:Y:S02]  /*8850*/  LEA R122, P3, R166, R204, 0x2 ;  /* 0x000000cca67a7211 */ /* 0x000fe400078610ff */
[----:B------:R-:W-:-:S02]  /*8860*/  SHF.R.S32.HI R26, RZ, 0x1f, R189 ;  /* 0x0000001fff1a7819 */ /* 0x000fc400000114bd */
[----:B------:R-:W-:Y:S02]  /*8870*/  LEA R124, P4, R189, R204, 0x2 ;  /* 0x000000ccbd7c7211 */ /* 0x000fe400078810ff */
[-C--:B------:R-:W-:Y:S02]  /*8880*/  LEA.HI.X R135, R167, R203.reuse, R30, 0x2, P1 ;  /* 0x000000cba7877211 */ /* 0x080fe400008f141e */
[-C--:B------:R-:W-:Y:S01]  /*8890*/  LEA.HI.X R137, R166, R203.reuse, R28, 0x2, P3 ;  /* 0x000000cba6897211 */ /* 0x080fe200018f141c */
[----:B------:R-:W3:Y:S01]  /*88a0*/  LDL.LU R167, [R1+0x60] ;  /* 0x0000600001a77983 */ /* 0x000ee20000300800 */
[----:B------:R-:W-:-:S03]  /*88b0*/  LEA.HI.X R139, R189, R203, R26, 0x2, P4 ;  /* 0x000000cbbd8b7211 */ /* 0x000fc600020f141a */
[----:B------:R-:W4:Y:S04]  /*88c0*/  LDL.LU R166, [R1+0x64] ;  /* 0x0000640001a67983 */ /* 0x000f280000300800 */
[----:B------:R-:W3:Y:S04]  /*88d0*/  LDL.LU R189, [R1+0x68] ;  /* 0x0000680001bd7983 */ /* 0x000ee80000300800 */
[----:B------:R-:W3:Y:S04]  /*88e0*/  LDL.LU R194, [R1+0x6c] ;  /* 0x00006c0001c27983 */ /* 0x000ee80000300800 */
[----:B------:R-:W3:Y:S04]  /*88f0*/  LDL.LU R195, [R1+0x70] ;  /* 0x0000700001c37983 */ /* 0x000ee80000300800 */
[----:B------:R-:W3:Y:S01]  /*8900*/  LDL.LU R197, [R1+0x74] ;  /* 0x0000740001c57983 */ /* 0x000ee20000300800 */
[----:B------:R-:W-:-:S02]  /*8910*/  SHF.R.S32.HI R30, RZ, 0x1f, R173 ;  /* 0x0000001fff1e7819 */ /* 0x000fc400000114ad */
[-C--:B------:R-:W-:Y:S02]  /*8920*/  LEA R126, P0, R173, R204.reuse, 0x2 ;  /* 0x000000ccad7e7211 */ /* 0x080fe400078010ff */
[----:B------:R-:W-:Y:S02]  /*8930*/  SHF.R.S32.HI R28, RZ, 0x1f, R184 ;  /* 0x0000001fff1c7819 */ /* 0x000fe400000114b8 */
[-C--:B------:R-:W-:Y:S02]  /*8940*/  LEA R128, P1, R184, R204.reuse, 0x2 ;  /* 0x000000ccb8807211 */ /* 0x080fe400078210ff */
[----:B------:R-:W-:Y:S02]  /*8950*/  SHF.R.S32.HI R144, RZ, 0x1f, R185 ;  /* 0x0000001fff907819 */ /* 0x000fe400000114b9 */
[----:B------:R-:W-:Y:S02]  /*8960*/  LEA R130, P3, R185, R204, 0x2 ;  /* 0x000000ccb9827211 */ /* 0x000fe400078610ff */
[----:B------:R-:W-:-:S02]  /*8970*/  SHF.R.S32.HI R26, RZ, 0x1f, R148 ;  /* 0x0000001fff1a7819 */ /* 0x000fc40000011494 */
[CC--:B------:R-:W-:Y:S02]  /*8980*/  LEA R132, P4, R148.reuse, R204.reuse, 0x2 ;  /* 0x000000cc94847211 */ /* 0x0c0fe400078810ff */
[-C--:B------:R-:W-:Y:S02]  /*8990*/  LEA.HI.X R141, R173, R203.reuse, R30, 0x2, P0 ;  /* 0x000000cbad8d7211 */ /* 0x080fe400000f141e */
[-C--:B------:R-:W-:Y:S01]  /*89a0*/  LEA.HI.X R145, R148, R203.reuse, R26, 0x2, P4 ;  /* 0x000000cb94917211 */ /* 0x080fe200020f141a */
[----:B------:R-:W3:Y:S01]  /*89b0*/  LDL.LU R173, [R1+0x78] ;  /* 0x0000780001ad7983 */ /* 0x000ee20000300800 */
[----:B------:R-:W-:Y:S02]  /*89c0*/  SHF.R.S32.HI R146, RZ, 0x1f, R188 ;  /* 0x0000001fff927819 */ /* 0x000fe400000114bc */
[----:B------:R-:W-:Y:S02]  /*89d0*/  LEA R134, P0, R188, R204, 0x2 ;  /* 0x000000ccbc867211 */ /* 0x000fe400078010ff */
[----:B------:R-:W-:-:S02]  /*89e0*/  LEA.HI.X R143, R184, R203, R28, 0x2, P1 ;  /* 0x000000cbb88f7211 */ /* 0x000fc400008f141c */
[-C--:B------:R-:W-:Y:S01]  /*89f0*/  LEA.HI.X R144, R185, R203.reuse, R144, 0x2, P3 ;  /* 0x000000cbb9907211 */ /* 0x080fe200018f1490 */
[----:B------:R-:W3:Y:S01]  /*8a00*/  LDL.LU R184, [R1+0x7c] ;  /* 0x00007c0001b87983 */ /* 0x000ee20000300800 */
[----:B------:R-:W-:-:S03]  /*8a10*/  LEA.HI.X R146, R188, R203, R146, 0x2, P0 ;  /* 0x000000cbbc927211 */ /* 0x000fc600000f1492 */
[----:B------:R-:W3:Y:S04]  /*8a20*/  LDL.LU R185, [R1+0x80] ;  /* 0x0000800001b97983 */ /* 0x000ee80000300800 */
[----:B------:R-:W3:Y:S01]  /*8a30*/  LDL.LU R188, [R1+0x84] ;  /* 0x0000840001bc7983 */ /* 0x000ee20000300800 */
[----:B--2---:R-:W-:Y:S02]  /*8a40*/  SHF.R.S32.HI R26, RZ, 0x1f, R244 ;  /* 0x0000001fff1a7819 */ /* 0x004fe400000114f4 */
[----:B------:R-:W-:-:S04]  /*8a50*/  LEA R140, P4, R244, R204, 0x2 ;  /* 0x000000ccf48c7211 */ /* 0x000fc800078810ff */
[-C--:B------:R-:W-:Y:S02]  /*8a60*/  LEA.HI.X R149, R244, R203.reuse, R26, 0x2, P4 ;  /* 0x000000cbf4957211 */ /* 0x080fe400020f141a */
[----:B------:R-:W2:Y:S01]  /*8a70*/  LDL.LU R244, [R1+0x88] ;  /* 0x0000880001f47983 */ /* 0x000ea20000300800 */
[----:B------:R-:W-:Y:S02]  /*8a80*/  SHF.R.S32.HI R148, RZ, 0x1f, R161 ;  /* 0x0000001fff947819 */ /* 0x000fe400000114a1 */
[C---:B------:R-:W-:Y:S01]  /*8a90*/  LEA R138, P3, R161.reuse, R204, 0x2 ;  /* 0x000000cca18a7211 */ /* 0x040fe200078610ff */
[----:B------:R-:W2:Y:S03]  /*8aa0*/  LDL.LU R193, [R1+0x8c] ;  /* 0x00008c0001c17983 */ /* 0x000ea60000300800 */
[----:B------:R-:W-:Y:S01]  /*8ab0*/  LEA.HI.X R148, R161, R203, R148, 0x2, P3 ;  /* 0x000000cba1947211 */ /* 0x000fe200018f1494 */
[----:B------:R-:W2:Y:S04]  /*8ac0*/  LDL.LU R196, [R1+0x90] ;  /* 0x0000900001c47983 */ /* 0x000ea80000300800 */
[----:B------:R-:W2:Y:S01]  /*8ad0*/  LDL.LU R192, [R1+0x94] ;  /* 0x0000940001c07983 */ /* 0x000ea20000300800 */
[----:B------:R-:W-:-:S02]  /*8ae0*/  SHF.R.S32.HI R150, RZ, 0x1f, R172 ;  /* 0x0000001fff967819 */ /* 0x000fc400000114ac */
[----:B------:R-:W-:-:S04]  /*8af0*/  LEA R142, P0, R172, R204, 0x2 ;  /* 0x000000ccac8e7211 */ /* 0x000fc800078010ff */
[-C--:B------:R-:W-:Y:S02]  /*8b00*/  LEA.HI.X R150, R172, R203.reuse, R150, 0x2, P0 ;  /* 0x000000cbac967211 */ /* 0x080fe400000f1496 */
[----:B----4-:R-:W-:Y:S02]  /*8b10*/  SHF.R.S32.HI R161, RZ, 0x1f, R166 ;  /* 0x0000001fffa17819 */ /* 0x010fe400000114a6 */
[CC--:B------:R-:W-:Y:S02]  /*8b20*/  LEA R162, P3, R166.reuse, R204.reuse, 0x2 ;  /* 0x000000cca6a27211 */ /* 0x0c0fe400078610ff */
[----:B---3--:R-:W-:Y:S02]  /*8b30*/  SHF.R.S32.HI R163, RZ, 0x1f, R189 ;  /* 0x0000001fffa37819 */ /* 0x008fe400000114bd */
[----:B------:R-:W-:Y:S02]  /*8b40*/  LEA R164, P4, R189, R204, 0x2 ;  /* 0x000000ccbda47211 */ /* 0x000fe400078810ff */
[----:B------:R-:W-:-:S02]  /*8b50*/  LEA.HI.X R161, R166, R203, R161, 0x2, P3 ;  /* 0x000000cba6a17211 */ /* 0x000fc400018f14a1 */
[----:B------:R-:W-:Y:S02]  /*8b60*/  LEA.HI.X R163, R189, R203, R163, 0x2, P4 ;  /* 0x000000cbbda37211 */ /* 0x000fe400020f14a3 */
[----:B------:R-:W3:Y:S01]  /*8b70*/  LDL.LU R189, [R1+0x98] ;  /* 0x0000980001bd7983 */ /* 0x000ee20000300800 */
[----:B------:R-:W-:-:S03]  /*8b80*/  SHF.R.S32.HI R169, RZ, 0x1f, R197 ;  /* 0x0000001fffa97819 */ /* 0x000fc600000114c5 */
[----:B------:R-:W4:Y:S01]  /*8b90*/  LDL.LU R199, [R1+0x9c] ;  /* 0x00009c0001c77983 */ /* 0x000f220000300800 */
[----:B------:R-:W-:-:S03]  /*8ba0*/  LEA R170, P3, R197, R204, 0x2 ;  /* 0x000000ccc5aa7211 */ /* 0x000fc600078610ff */
[----:B------:R-:W4:Y:S01]  /*8bb0*/  LDL.LU R200, [R1+0xa0] ;  /* 0x0000a00001c87983 */ /* 0x000f220000300800 */
[----:B------:R-:W-:-:S03]  /*8bc0*/  LEA.HI.X R169, R197, R203, R169, 0x2, P3 ;  /* 0x000000cbc5a97211 */ /* 0x000fc600018f14a9 */
[----:B------:R-:W4:Y:S04]  /*8bd0*/  LDL.LU R201, [R1+0xa4] ;  /* 0x0000a40001c97983 */ /* 0x000f280000300800 */
[----:B------:R-:W4:Y:S04]  /*8be0*/  LDL.LU R197, [R1+0xa8] ;  /* 0x0000a80001c57983 */ /* 0x000f280000300800 */
[----:B------:R-:W4:Y:S04]  /*8bf0*/  LDL.LU R159, [R1+0xac] ;  /* 0x0000ac00019f7983 */ /* 0x000f280000300800 */
[----:B------:R-:W4:Y:S04]  /*8c00*/  LDL.LU R222, [R1+0xb0] ;  /* 0x0000b00001de7983 */ /* 0x000f280000300800 */
[----:B------:R-:W4:Y:S04]  /*8c10*/  LDL.LU R220, [R1+0x13c] ;  /* 0x00013c0001dc7983 */ /* 0x000f280000300800 */
[----:B------:R-:W4:Y:S01]  /*8c20*/  LDL.LU R236, [R1+0x140] ;  /* 0x0001400001ec7983 */ /* 0x000f220000300800 */
[----:B------:R-:W-:-:S02]  /*8c30*/  SHF.R.S32.HI R171, RZ, 0x1f, R173 ;  /* 0x0000001fffab7819 */ /* 0x000fc400000114ad */
[----:B------:R-:W-:-:S04]  /*8c40*/  LEA R172, P4, R173, R204, 0x2 ;  /* 0x000000ccadac7211 */ /* 0x000fc800078810ff */
[----:B------:R-:W-:Y:S02]  /*8c50*/  LEA.HI.X R171, R173, R203, R171, 0x2, P4 ;  /* 0x000000cbadab7211 */ /* 0x000fe400020f14ab */
[----:B--2---:R-:W-:Y:S02]  /*8c60*/  SHF.R.S32.HI R179, RZ, 0x1f, R244 ;  /* 0x0000001fffb37819 */ /* 0x004fe400000114f4 */
[----:B------:R-:W-:-:S04]  /*8c70*/  LEA R180, P4, R244, R204, 0x2 ;  /* 0x000000ccf4b47211 */ /* 0x000fc800078810ff */
[-C--:B------:R-:W-:Y:S02]  /*8c80*/  LEA.HI.X R179, R244, R203.reuse, R179, 0x2, P4 ;  /* 0x000000cbf4b37211 */ /* 0x080fe400020f14b3 */
[----:B------:R-:W2:Y:S01]  /*8c90*/  LDL.LU R244, [R1+0x1c0] ;  /* 0x0001c00001f47983 */ /* 0x000ea20000300800 */
[----:B------:R-:W-:Y:S02]  /*8ca0*/  SHF.R.S32.HI R28, RZ, 0x1f, R160 ;  /* 0x0000001fff1c7819 */ /* 0x000fe400000114a0 */
[CC--:B------:R-:W-:Y:S02]  /*8cb0*/  LEA R136, P1, R160.reuse, R204.reuse, 0x2 ;  /* 0x000000cca0887211 */ /* 0x0c0fe400078210ff */
[----:B------:R-:W-:Y:S02]  /*8cc0*/  SHF.R.S32.HI R151, RZ, 0x1f, R167 ;  /* 0x0000001fff977819 */ /* 0x000fe400000114a7 */
[----:B------:R-:W-:Y:S02]  /*8cd0*/  LEA.HI.X R147, R160, R203, R28, 0x2, P1 ;  /* 0x000000cba0937211 */ /* 0x000fe400008f141c */
[----:B------:R-:W-:-:S02]  /*8ce0*/  LEA R160, P1, R167, R204, 0x2 ;  /* 0x000000cca7a07211 */ /* 0x000fc400078210ff */
[----:B------:R-:W-:Y:S02]  /*8cf0*/  SHF.R.S32.HI R165, RZ, 0x1f, R194 ;  /* 0x0000001fffa57819 */ /* 0x000fe400000114c2 */
[-C--:B------:R-:W-:Y:S02]  /*8d00*/  LEA.HI.X R151, R167, R203.reuse, R151, 0x2, P1 ;  /* 0x000000cba7977211 */ /* 0x080fe400008f1497 */
[----:B------:R-:W-:Y:S02]  /*8d10*/  SHF.R.S32.HI R167, RZ, 0x1f, R195 ;  /* 0x0000001fffa77819 */ /* 0x000fe400000114c3 */
[CC--:B------:R-:W-:Y:S02]  /*8d20*/  LEA R166, P0, R194.reuse, R204.reuse, 0x2 ;  /* 0x000000ccc2a67211 */ /* 0x0c0fe400078010ff */
[----:B------:R-:W-:Y:S02]  /*8d30*/  LEA R168, P1, R195, R204, 0x2 ;  /* 0x000000ccc3a87211 */ /* 0x000fe400078210ff */
[----:B------:R-:W-:-:S02]  /*8d40*/  LEA.HI.X R165, R194, R203, R165, 0x2, P0 ;  /* 0x000000cbc2a57211 */ /* 0x000fc400000f14a5 */
[----:B------:R-:W-:Y:S02]  /*8d50*/  LEA.HI.X R167, R195, R203, R167, 0x2, P1 ;  /* 0x000000cbc3a77211 */ /* 0x000fe400008f14a7 */
[----:B------:R-:W-:Y:S02]  /*8d60*/  SHF.R.S32.HI R173, RZ, 0x1f, R184 ;  /* 0x0000001fffad7819 */ /* 0x000fe400000114b8 */
[----:B------:R-:W-:Y:S02]  /*8d70*/  SHF.R.S32.HI R175, RZ, 0x1f, R185 ;  /* 0x0000001fffaf7819 */ /* 0x000fe400000114b9 */
[----:B------:R-:W-:Y:S02]  /*8d80*/  SHF.R.S32.HI R177, RZ, 0x1f, R188 ;  /* 0x0000001fffb17819 */ /* 0x000fe400000114bc */
[-C--:B------:R-:W-:Y:S02]  /*8d90*/  LEA R174, P0, R184, R204.reuse, 0x2 ;  /* 0x000000ccb8ae7211 */ /* 0x080fe400078010ff */
[----:B------:R-:W-:-:S02]  /*8da0*/  LEA R176, P1, R185, R204, 0x2 ;  /* 0x000000ccb9b07211 */ /* 0x000fc400078210ff */
[----:B------:R-:W-:Y:S02]  /*8db0*/  LEA R178, P3, R188, R204, 0x2 ;  /* 0x000000ccbcb27211 */ /* 0x000fe400078610ff */
[-C--:B------:R-:W-:Y:S02]  /*8dc0*/  LEA.HI.X R173, R184, R203.reuse, R173, 0x2, P0 ;  /* 0x000000cbb8ad7211 */ /* 0x080fe400000f14ad */
[-C--:B------:R-:W-:Y:S02]  /*8dd0*/  LEA.HI.X R175, R185, R203.reuse, R175, 0x2, P1 ;  /* 0x000000cbb9af7211 */ /* 0x080fe400008f14af */
[----:B------:R-:W-:Y:S02]  /*8de0*/  LEA.HI.X R177, R188, R203, R177, 0x2, P3 ;  /* 0x000000cbbcb17211 */ /* 0x000fe400018f14b1 */
[----:B------:R-:W-:Y:S02]  /*8df0*/  SHF.R.S32.HI R181, RZ, 0x1f, R193 ;  /* 0x0000001fffb57819 */ /* 0x000fe400000114c1 */
[----:B------:R-:W-:-:S02]  /*8e00*/  SHF.R.S32.HI R183, RZ, 0x1f, R196 ;  /* 0x0000001fffb77819 */ /* 0x000fc400000114c4 */
[----:B------:R-:W-:Y:S02]  /*8e10*/  SHF.R.S32.HI R185, RZ, 0x1f, R192 ;  /* 0x0000001fffb97819 */ /* 0x000fe400000114c0 */
[CC--:B------:R-:W-:Y:S02]  /*8e20*/  LEA R182, P0, R193.reuse, R204.reuse, 0x2 ;  /* 0x000000ccc1b67211 */ /* 0x0c0fe400078010ff */
[-C--:B------:R-:W-:Y:S02]  /*8e30*/  LEA R184, P1, R196, R204.reuse, 0x2 ;  /* 0x000000ccc4b87211 */ /* 0x080fe400078210ff */
[----:B------:R-:W-:Y:S02]  /*8e40*/  LEA R186, P3, R192, R204, 0x2 ;  /* 0x000000ccc0ba7211 */ /* 0x000fe400078610ff */
[-C--:B------:R-:W-:Y:S02]  /*8e50*/  LEA.HI.X R181, R193, R203.reuse, R181, 0x2, P0 ;  /* 0x000000cbc1b57211 */ /* 0x080fe400000f14b5 */
[----:B------:R-:W-:-:S02]  /*8e60*/  LEA.HI.X R183, R196, R203, R183, 0x2, P1 ;  /* 0x000000cbc4b77211 */ /* 0x000fc400008f14b7 */
[----:B------:R-:W-:Y:S02]  /*8e70*/  LEA.HI.X R185, R192, R203, R185, 0x2, P3 ;  /* 0x000000cbc0b97211 */ /* 0x000fe400018f14b9 */
[----:B------:R-:W-:Y:S02]  /*8e80*/  IADD3 R152, P5, R152, UR10, RZ ;  /* 0x0000000a98987c10 */ /* 0x000fe4000ffbe0ff */
[----:B------:R-:W-:Y:S02]  /*8e90*/  IADD3 R6, P6, R6, UR10, RZ ;  /* 0x0000000a06067c10 */ /* 0x000fe4000ffde0ff */
[----:B------:R-:W-:Y:S02]  /*8ea0*/  IADD3.X R13, R13, UR11, RZ, P5, !PT ;  /* 0x0000000b0d0d7c10 */ /* 0x000fe4000affe4ff */
[----:B------:R-:W-:Y:S02]  /*8eb0*/  IADD3.X R15, R15, UR11, RZ, P6, !PT ;  /* 0x0000000b0f0f7c10 */ /* 0x000fe4000b7fe4ff */
[----:B------:R-:W-:-:S02]  /*8ec0*/  IADD3 R9, P5, R9, UR10, RZ ;  /* 0x0000000a09097c10 */ /* 0x000fc4000ffbe0ff */
[----:B------:R-:W-:Y:S02]  /*8ed0*/  IADD3 R11, P6, R11, UR10, RZ ;  /* 0x0000000a0b0b7c10 */ /* 0x000fe4000ffde0ff */
[----:B------:R-:W-:Y:S02]  /*8ee0*/  IADD3.X R21, R21, UR11, RZ, P5, !PT ;  /* 0x0000000b15157c10 */ /* 0x000fe4000affe4ff */
[----:B------:R-:W-:Y:S02]  /*8ef0*/  IADD3.X R23, R23, UR11, RZ, P6, !PT ;  /* 0x0000000b17177c10 */ /* 0x000fe4000b7fe4ff */
[----:B------:R-:W-:Y:S02]  /*8f00*/  IADD3 R14, P5, R14, UR10, RZ ;  /* 0x0000000a0e0e7c10 */ /* 0x000fe4000ffbe0ff */
[----:B------:R-:W-:Y:S02]  /*8f10*/  IADD3 R16, P6, R16, UR10, RZ ;  /* 0x0000000a10107c10 */ /* 0x000fe4000ffde0ff */
[----:B---3--:R-:W-:-:S02]  /*8f20*/  SHF.R.S32.HI R187, RZ, 0x1f, R189 ;  /* 0x0000001fffbb7819 */ /* 0x008fc400000114bd */
[-C--:B------:R-:W-:Y:S02]  /*8f30*/  LEA R188, P4, R189, R204.reuse, 0x2 ;  /* 0x000000ccbdbc7211 */ /* 0x080fe400078810ff */
[----:B----4-:R-:W-:Y:S02]  /*8f40*/  LEA R190, P0, R199, R204, 0x2 ;  /* 0x000000ccc7be7211 */ /* 0x010fe400078010ff */
[----:B------:R-:W-:Y:S02]  /*8f50*/  LEA.HI.X R187, R189, R203, R187, 0x2, P4 ;  /* 0x000000cbbdbb7211 */ /* 0x000fe400020f14bb */
[----:B------:R-:W-:Y:S02]  /*8f60*/  SHF.R.S32.HI R189, RZ, 0x1f, R199 ;  /* 0x0000001fffbd7819 */ /* 0x000fe400000114c7 */
[----:B------:R-:W-:Y:S02]  /*8f70*/  SHF.R.S32.HI R191, RZ, 0x1f, R200 ;  /* 0x0000001fffbf7819 */ /* 0x000fe400000114c8 */
[----:B------:R-:W-:-:S02]  /*8f80*/  SHF.R.S32.HI R193, RZ, 0x1f, R201 ;  /* 0x0000001fffc17819 */ /* 0x000fc400000114c9 */
[CC--:B------:R-:W-:Y:S02]  /*8f90*/  LEA R192, P1, R200.reuse, R204.reuse, 0x2 ;  /* 0x000000ccc8c07211 */ /* 0x0c0fe400078210ff */
[----:B------:R-:W-:Y:S02]  /*8fa0*/  SHF.R.S32.HI R195, RZ, 0x1f, R197 ;  /* 0x0000001fffc37819 */ /* 0x000fe400000114c5 */
[-C--:B------:R-:W-:Y:S02]  /*8fb0*/  LEA R194, P3, R201, R204.reuse, 0x2 ;  /* 0x000000ccc9c27211 */ /* 0x080fe400078610ff */
[----:B------:R-:W-:Y:S02]  /*8fc0*/  LEA R196, P4, R197, R204, 0x2 ;  /* 0x000000ccc5c47211 */ /* 0x000fe400078810ff */
[-C--:B------:R-:W-:Y:S02]  /*8fd0*/  LEA.HI.X R189, R199, R203.reuse, R189, 0x2, P0 ;  /* 0x000000cbc7bd7211 */ /* 0x080fe400000f14bd */
        /* <DEDUP_REMOVED lines=9> */
[----:B------:R-:W-:Y:S02]  /*9070*/  SHF.R.S32.HI R25, RZ, 0x1f, R236 ;  /* 0x0000001fff197819 */ /* 0x000fe400000114ec */
[----:B------:R-:W-:Y:S02]  /*9080*/  LEA R204, P4, R236, R204, 0x2 ;  /* 0x000000cceccc7211 */ /* 0x000fe400078810ff */
[-C--:B------:R-:W-:Y:S02]  /*9090*/  LEA.HI.X R197, R159, R203.reuse, R197, 0x2, P0 ;  /* 0x000000cb9fc57211 */ /* 0x080fe400000f14c5 */
[----:B------:R-:W-:-:S02]  /*90a0*/  LEA.HI.X R199, R222, R203, R199, 0x2, P1 ;  /* 0x000000cbdec77211 */ /* 0x000fc400008f14c7 */
[-C--:B------:R-:W-:Y:S02]  /*90b0*/  LEA.HI.X R201, R220, R203.reuse, R201, 0x2, P3 ;  /* 0x000000cbdcc97211 */ /* 0x080fe400018f14c9 */
[----:B------:R-:W-:Y:S02]  /*90c0*/  LEA.HI.X R203, R236, R203, R25, 0x2, P4 ;  /* 0x000000cbeccb7211 */ /* 0x000fe400020f1419 */
[----:B------:R-:W-:Y:S02]  /*90d0*/  IADD3 R7, P3, R7, UR10, RZ ;  /* 0x0000000a07077c10 */ /* 0x000fe4000ff7e0ff */
[----:B------:R-:W-:Y:S02]  /*90e0*/  IADD3 R8, P4, R8, UR10, RZ ;  /* 0x0000000a08087c10 */ /* 0x000fe4000ff9e0ff */
[----:B------:R-:W-:Y:S02]  /*90f0*/  IADD3.X R17, R17, UR11, RZ, P3, !PT ;  /* 0x0000000b11117c10 */ /* 0x000fe40009ffe4ff */
[----:B------:R-:W-:-:S02]  /*9100*/  IADD3.X R19, R19, UR11, RZ, P4, !PT ;  /* 0x0000000b13137c10 */ /* 0x000fc4000a7fe4ff */
[----:B------:R-:W-:Y:S02]  /*9110*/  IADD3 R10, P3, R10, UR10, RZ ;  /* 0x0000000a0a0a7c10 */ /* 0x000fe4000ff7e0ff */
[----:B------:R-:W-:Y:S02]  /*9120*/  IADD3 R12, P4, R12, UR10, RZ ;  /* 0x0000000a0c0c7c10 */ /* 0x000fe4000ff9e0ff */
[----:B------:R-:W-:Y:S02]  /*9130*/  IADD3.X R89, R89, UR11, RZ, P3, !PT ;  /* 0x0000000b59597c10 */ /* 0x000fe40009ffe4ff */
[----:B------:R-:W-:Y:S02]  /*9140*/  IADD3.X R91, R91, UR11, RZ, P4, !PT ;  /* 0x0000000b5b5b7c10 */ /* 0x000fe4000a7fe4ff */
[----:B------:R-:W-:Y:S02]  /*9150*/  IADD3 R18, P3, R18, UR10, RZ ;  /* 0x0000000a12127c10 */ /* 0x000fe4000ff7e0ff */
[----:B------:R-:W-:-:S02]  /*9160*/  IADD3 R20, P4, R20, UR10, RZ ;  /* 0x0000000a14147c10 */ /* 0x000fc4000ff9e0ff */
[----:B------:R-:W-:Y:S02]  /*9170*/  IADD3.X R93, R93, UR11, RZ, P5, !PT ;  /* 0x0000000b5d5d7c10 */ /* 0x000fe4000affe4ff */
[----:B------:R-:W-:Y:S02]  /*9180*/  IADD3.X R95, R95, UR11, RZ, P6, !PT ;  /* 0x0000000b5f5f7c10 */ /* 0x000fe4000b7fe4ff */
[----:B------:R-:W-:Y:S02]  /*9190*/  IADD3.X R97, R97, UR11, RZ, P3, !PT ;  /* 0x0000000b61617c10 */ /* 0x000fe40009ffe4ff */
[----:B------:R-:W-:Y:S02]  /*91a0*/  IADD3.X R99, R99, UR11, RZ, P4, !PT ;  /* 0x0000000b63637c10 */ /* 0x000fe4000a7fe4ff */
[----:B------:R-:W-:Y:S02]  /*91b0*/  IADD3 R22, P5, R22, UR10, RZ ;  /* 0x0000000a16167c10 */ /* 0x000fe4000ffbe0ff */
[----:B------:R-:W-:-:S02]  /*91c0*/  IADD3 R88, P6, R88, UR10, RZ ;  /* 0x0000000a58587c10 */ /* 0x000fc4000ffde0ff */
[----:B------:R-:W-:Y:S02]  /*91d0*/  IADD3 R90, P3, R90, UR10, RZ ;  /* 0x0000000a5a5a7c10 */ /* 0x000fe4000ff7e0ff */
[----:B------:R-:W-:Y:S02]  /*91e0*/  IADD3 R92, P4, R92, UR10, RZ ;  /* 0x0000000a5c5c7c10 */ /* 0x000fe4000ff9e0ff */
[----:B------:R-:W-:Y:S02]  /*91f0*/  IADD3.X R101, R101, UR11, RZ, P5, !PT ;  /* 0x0000000b65657c10 */ /* 0x000fe4000affe4ff */
[----:B------:R-:W-:Y:S02]  /*9200*/  IADD3.X R103, R103, UR11, RZ, P6, !PT ;  /* 0x0000000b67677c10 */ /* 0x000fe4000b7fe4ff */
[----:B------:R-:W-:Y:S02]  /*9210*/  IADD3.X R105, R105, UR11, RZ, P3, !PT ;  /* 0x0000000b69697c10 */ /* 0x000fe40009ffe4ff */
[----:B------:R-:W-:-:S02]  /*9220*/  IADD3.X R107, R107, UR11, RZ, P4, !PT ;  /* 0x0000000b6b6b7c10 */ /* 0x000fc4000a7fe4ff */
[----:B------:R-:W-:Y:S02]  /*9230*/  IADD3 R94, P5, R94, UR10, RZ ;  /* 0x0000000a5e5e7c10 */ /* 0x000fe4000ffbe0ff */
[----:B------:R-:W-:Y:S02]  /*9240*/  IADD3 R96, P6, R96, UR10, RZ ;  /* 0x0000000a60607c10 */ /* 0x000fe4000ffde0ff */
[----:B------:R-:W-:Y:S02]  /*9250*/  IADD3 R98, P3, R98, UR10, RZ ;  /* 0x0000000a62627c10 */ /* 0x000fe4000ff7e0ff */
[----:B------:R-:W-:Y:S02]  /*9260*/  IADD3 R100, P4, R100, UR10, RZ ;  /* 0x0000000a64647c10 */ /* 0x000fe4000ff9e0ff */
[----:B------:R-:W-:Y:S02]  /*9270*/  IADD3.X R109, R109, UR11, RZ, P5, !PT ;  /* 0x0000000b6d6d7c10 */ /* 0x000fe4000affe4ff */
[----:B------:R-:W-:-:S02]  /*9280*/  IADD3.X R111, R111, UR11, RZ, P6, !PT ;  /* 0x0000000b6f6f7c10 */ /* 0x000fc4000b7fe4ff */
[----:B------:R-:W-:Y:S02]  /*9290*/  IADD3.X R113, R113, UR11, RZ, P3, !PT ;  /* 0x0000000b71717c10 */ /* 0x000fe40009ffe4ff */
[----:B------:R-:W-:Y:S02]  /*92a0*/  IADD3.X R115, R115, UR11, RZ, P4, !PT ;  /* 0x0000000b73737c10 */ /* 0x000fe4000a7fe4ff */
[----:B------:R-:W-:Y:S02]  /*92b0*/  IADD3 R102, P5, R102, UR10, RZ ;  /* 0x0000000a66667c10 */ /* 0x000fe4000ffbe0ff */
[----:B------:R-:W-:Y:S02]  /*92c0*/  IADD3 R104, P6, R104, UR10, RZ ;  /* 0x0000000a68687c10 */ /* 0x000fe4000ffde0ff */
        /* <DEDUP_REMOVED lines=18> */
[C---:B------:R-:W-:Y:S02]  /*93f0*/  LOP3.LUT R222, R0.reuse, 0x3e, RZ, 0xfc, !PT ;  /* 0x0000003e00de7812 */ /* 0x040fe400078efcff */
[----:B------:R-:W-:-:S02]  /*9400*/  LOP3.LUT R236, R0, 0x3a, RZ, 0xfc, !PT ;  /* 0x0000003a00ec7812 */ /* 0x000fc400078efcff */
[----:B------:R-:W-:Y:S02]  /*9410*/  IADD3.X R133, R133, UR11, RZ, P5, !PT ;  /* 0x0000000b85857c10 */ /* 0x000fe4000affe4ff */
[----:B------:R-:W-:Y:S02]  /*9420*/  IADD3.X R135, R135, UR11, RZ, P6, !PT ;  /* 0x0000000b87877c10 */ /* 0x000fe4000b7fe4ff */
[----:B------:R-:W-:Y:S02]  /*9430*/  IADD3.X R137, R137, UR11, RZ, P3, !PT ;  /* 0x0000000b89897c10 */ /* 0x000fe40009ffe4ff */
[----:B------:R-:W-:Y:S02]  /*9440*/  IADD3.X R139, R139, UR11, RZ, P4, !PT ;  /* 0x0000000b8b8b7c10 */ /* 0x000fe4000a7fe4ff */
[----:B------:R-:W-:Y:S02]  /*9450*/  LOP3.LUT R220, R0, 0x3c, RZ, 0xfc, !PT ;  /* 0x0000003c00dc7812 */ /* 0x000fe400078efcff */
[----:B------:R-:W-:-:S02]  /*9460*/  IADD3 R126, P5, R126, UR10, RZ ;  /* 0x0000000a7e7e7c10 */ /* 0x000fc4000ffbe0ff */
[----:B------:R-:W-:Y:S02]  /*9470*/  IADD3 R128, P6, R128, UR10, RZ ;  /* 0x0000000a80807c10 */ /* 0x000fe4000ffde0ff */
[----:B------:R-:W-:Y:S02]  /*9480*/  IADD3 R130, P3, R130, UR10, RZ ;  /* 0x0000000a82827c10 */ /* 0x000fe4000ff7e0ff */
[----:B------:R-:W-:Y:S01]  /*9490*/  IADD3 R132, P4, R132, UR10, RZ ;  /* 0x0000000a84847c10 */ /* 0x000fe2000ff9e0ff */
[-C--:B------:R-:W-:Y:S01]  /*94a0*/  IMAD R157, R222, R234.reuse, RZ ;  /* 0x000000eade9d7224 */ /* 0x080fe200078e02ff */
[----:B------:R-:W-:Y:S01]  /*94b0*/  IADD3.X R141, R141, UR11, RZ, P5, !PT ;  /* 0x0000000b8d8d7c10 */ /* 0x000fe2000affe4ff */
[-C--:B------:R-:W-:Y:S01]  /*94c0*/  IMAD R251, R236, R234.reuse, RZ ;  /* 0x000000eaecfb7224 */ /* 0x080fe200078e02ff */
[----:B------:R-:W-:Y:S01]  /*94d0*/  IADD3.X R143, R143, UR11, RZ, P6, !PT ;  /* 0x0000000b8f8f7c10 */ /* 0x000fe2000b7fe4ff */
[----:B------:R-:W-:Y:S01]  /*94e0*/  IMAD R252, R220, R234, RZ ;  /* 0x000000eadcfc7224 */ /* 0x000fe200078e02ff */
[----:B------:R-:W-:-:S02]  /*94f0*/  IADD3.X R144, R144, UR11, RZ, P3, !PT ;  /* 0x0000000b90907c10 */ /* 0x000fc40009ffe4ff */
[----:B------:R-:W-:Y:S02]  /*9500*/  IADD3.X R145, R145, UR11, RZ, P4, !PT ;  /* 0x0000000b91917c10 */ /* 0x000fe4000a7fe4ff */
[C---:B------:R-:W-:Y:S02]  /*9510*/  LOP3.LUT R222, R0.reuse, 0x36, RZ, 0xfc, !PT ;  /* 0x0000003600de7812 */ /* 0x040fe400078efcff */
[----:B------:R-:W-:Y:S02]  /*9520*/  LOP3.LUT R236, R0, 0x32, RZ, 0xfc, !PT ;  /* 0x0000003200ec7812 */ /* 0x000fe400078efcff */
[----:B------:R-:W-:Y:S02]  /*9530*/  IADD3 R134, P5, R134, UR10, RZ ;  /* 0x0000000a86867c10 */ /* 0x000fe4000ffbe0ff */
[----:B------:R-:W-:Y:S02]  /*9540*/  IADD3 R136, P6, R136, UR10, RZ ;  /* 0x0000000a88887c10 */ /* 0x000fe4000ffde0ff */
[----:B------:R-:W-:-:S02]  /*9550*/  IADD3 R138, P3, R138, UR10, RZ ;  /* 0x0000000a8a8a7c10 */ /* 0x000fc4000ff7e0ff */
[----:B------:R-:W-:Y:S02]  /*9560*/  IADD3 R140, P4, R140, UR10, RZ ;  /* 0x0000000a8c8c7c10 */ /* 0x000fe4000ff9e0ff */
[----:B------:R-:W-:Y:S01]  /*9570*/  LOP3.LUT R220, R0, 0x34, RZ, 0xfc, !PT ;  /* 0x0000003400dc7812 */ /* 0x000fe200078efcff */
[-C--:B------:R-:W-:Y:S01]  /*9580*/  IMAD R249, R222, R234.reuse, RZ ;  /* 0x000000eadef97224 */ /* 0x080fe200078e02ff */
[----:B------:R-:W-:Y:S01]  /*9590*/  IADD3.X R146, R146, UR11, RZ, P5, !PT ;  /* 0x0000000b92927c10 */ /* 0x000fe2000affe4ff */
[-C--:B------:R-:W-:Y:S01]  /*95a0*/  IMAD R247, R236, R234.reuse, RZ ;  /* 0x000000eaecf77224 */ /* 0x080fe200078e02ff */
[----:B------:R-:W-:Y:S02]  /*95b0*/  IADD3.X R147, R147, UR11, RZ, P6, !PT ;  /* 0x0000000b93937c10 */ /* 0x000fe4000b7fe4ff */
[----:B------:R-:W-:Y:S02]  /*95c0*/  IADD3.X R148, R148, UR11, RZ, P3, !PT ;  /* 0x0000000b94947c10 */ /* 0x000fe40009ffe4ff */
[----:B------:R-:W-:Y:S01]  /*95d0*/  IADD3.X R149, R149, UR11, RZ, P4, !PT ;  /* 0x0000000b95957c10 */ /* 0x000fe2000a7fe4ff */
[----:B------:R-:W-:Y:S01]  /*95e0*/  IMAD R248, R220, R234, RZ ;  /* 0x000000eadcf87224 */ /* 0x000fe200078e02ff */
[----:B--2---:R-:W-:-:S02]  /*95f0*/  LEA R156, P1, R4, R244, 0x3 ;  /* 0x000000f4049c7211 */ /* 0x004fc400078218ff */
[----:B------:R-:W-:Y:S02]  /*9600*/  IADD3 R142, P5, R142, UR10, RZ ;  /* 0x0000000a8e8e7c10 */ /* 0x000fe4000ffbe0ff */
[----:B------:R-:W-:Y:S02]  /*9610*/  IADD3 R160, P6, R160, UR10, RZ ;  /* 0x0000000aa0a07c10 */ /* 0x000fe4000ffde0ff */
[----:B------:R-:W-:Y:S02]  /*9620*/  IADD3 R162, P3, R162, UR10, RZ ;  /* 0x0000000aa2a27c10 */ /* 0x000fe4000ff7e0ff */
[----:B------:R-:W-:Y:S02]  /*9630*/  IADD3 R164, P4, R164, UR10, RZ ;  /* 0x0000000aa4a47c10 */ /* 0x000fe4000ff9e0ff */
[C---:B------:R-:W-:Y:S02]  /*9640*/  LOP3.LUT R244, R0.reuse, 0x38, RZ, 0xfc, !PT ;  /* 0x0000003800f47812 */ /* 0x040fe400078efcff */
[----:B------:R-:W-:-:S02]  /*9650*/  LOP3.LUT R222, R0, 0x2e, RZ, 0xfc, !PT ;  /* 0x0000002e00de7812 */ /* 0x000fc400078efcff */
[C---:B------:R-:W-:Y:S02]  /*9660*/  LOP3.LUT R236, R0.reuse, 0x28, RZ, 0xfc, !PT ;  /* 0x0000002800ec7812 */ /* 0x040fe400078efcff */
[----:B------:R-:W-:Y:S02]  /*9670*/  LOP3.LUT R220, R0, 0x2a, RZ, 0xfc, !PT ;  /* 0x0000002a00dc7812 */ /* 0x000fe400078efcff */
[----:B------:R-:W-:Y:S02]  /*9680*/  IADD3.X R150, R150, UR11, RZ, P5, !PT ;  /* 0x0000000b96967c10 */ /* 0x000fe4000affe4ff */
[----:B------:R-:W-:Y:S02]  /*9690*/  IADD3.X R151, R151, UR11, RZ, P6, !PT ;  /* 0x0000000b97977c10 */ /* 0x000fe4000b7fe4ff */
[----:B------:R-:W-:Y:S02]  /*96a0*/  IADD3.X R161, R161, UR11, RZ, P3, !PT ;  /* 0x0000000ba1a17c10 */ /* 0x000fe40009ffe4ff */
[----:B------:R-:W-:Y:S01]  /*96b0*/  IADD3.X R163, R163, UR11, RZ, P4, !PT ;  /* 0x0000000ba3a37c10 */ /* 0x000fe2000a7fe4ff */
[-C--:B------:R-:W-:Y:S01]  /*96c0*/  IMAD R250, R244, R234.reuse, RZ ;  /* 0x000000eaf4fa7224 */ /* 0x080fe200078e02ff */
[----:B------:R-:W-:Y:S01]  /*96d0*/  IADD3 R166, P5, R166, UR10, RZ ;  /* 0x0000000aa6a67c10 */ /* 0x000fe2000ffbe0ff */
[-C--:B------:R-:W-:Y:S01]  /*96e0*/  IMAD R245, R222, R234.reuse, RZ ;  /* 0x000000eadef57224 */ /* 0x080fe200078e02ff */
[----:B------:R-:W-:Y:S01]  /*96f0*/  IADD3 R168, P6, R168, UR10, RZ ;  /* 0x0000000aa8a87c10 */ /* 0x000fe2000ffde0ff */
[----:B------:R-:W-:Y:S01]  /*9700*/  IMAD R242, R236, R234, RZ ;  /* 0x000000eaecf27224 */ /* 0x000fe200078e02ff */
[----:B------:R-:W-:-:S02]  /*9710*/  IADD3 R170, P3, R170, UR10, RZ ;  /* 0x0000000aaaaa7c10 */ /* 0x000fc4000ff7e0ff */
[----:B------:R-:W-:Y:S01]  /*9720*/  IADD3 R172, P4, R172, UR10, RZ ;  /* 0x0000000aacac7c10 */ /* 0x000fe2000ff9e0ff */
[----:B------:R-:W-:Y:S01]  /*9730*/  IMAD R243, R220, R234, RZ ;  /* 0x000000eadcf37224 */ /* 0x000fe200078e02ff */
[C---:B------:R-:W-:Y:S02]  /*9740*/  LOP3.LUT R244, R0.reuse, 0x30, RZ, 0xfc, !PT ;  /* 0x0000003000f47812 */ /* 0x040fe400078efcff */
[C---:B------:R-:W-:Y:S02]  /*9750*/  LOP3.LUT R159, R0.reuse, 0x26, RZ, 0xfc, !PT ;  /* 0x00000026009f7812 */ /* 0x040fe400078efcff */
[C---:B------:R-:W-:Y:S02]  /*9760*/  LOP3.LUT R222, R0.reuse, 0x24, RZ, 0xfc, !PT ;  /* 0x0000002400de7812 */ /* 0x040fe400078efcff */
[C---:B------:R-:W-:Y:S02]  /*9770*/  LOP3.LUT R236, R0.reuse, 0x20, RZ, 0xfc, !PT ;  /* 0x0000002000ec7812 */ /* 0x040fe400078efcff */
[----:B------:R-:W-:-:S02]  /*9780*/  LOP3.LUT R220, R0, 0x22, RZ, 0xfc, !PT ;  /* 0x0000002200dc7812 */ /* 0x000fc400078efcff */
[----:B------:R-:W-:Y:S02]  /*9790*/  IADD3.X R165, R165, UR11, RZ, P5, !PT ;  /* 0x0000000ba5a57c10 */ /* 0x000fe4000affe4ff */
[----:B------:R-:W-:Y:S02]  /*97a0*/  IADD3.X R167, R167, UR11, RZ, P6, !PT ;  /* 0x0000000ba7a77c10 */ /* 0x000fe4000b7fe4ff */
[----:B------:R-:W-:Y:S02]  /*97b0*/  IADD3.X R169, R169, UR11, RZ, P3, !PT ;  /* 0x0000000ba9a97c10 */ /* 0x000fe40009ffe4ff */
[----:B------:R-:W-:Y:S02]  /*97c0*/  IADD3.X R171, R171, UR11, RZ, P4, !PT ;  /* 0x0000000babab7c10 */ /* 0x000fe4000a7fe4ff */
[----:B------:R-:W-:Y:S02]  /*97d0*/  IADD3 R174, P5, R174, UR10, RZ ;  /* 0x0000000aaeae7c10 */ /* 0x000fe4000ffbe0ff */
[----:B------:R-:W-:-:S02]  /*97e0*/  IADD3 R176, P6, R176, UR10, RZ ;  /* 0x0000000ab0b07c10 */ /* 0x000fc4000ffde0ff */
[----:B------:R-:W-:Y:S02]  /*97f0*/  IADD3 R178, P3, R178, UR10, RZ ;  /* 0x0000000ab2b27c10 */ /* 0x000fe4000ff7e0ff */
[----:B------:R-:W-:Y:S01]  /*9800*/  IADD3 R180, P4, R180, UR10, RZ ;  /* 0x0000000ab4b47c10 */ /* 0x000fe2000ff9e0ff */
[-C--:B------:R-:W-:Y:S01]  /*9810*/  IMAD R246, R244, R234.reuse, RZ ;  /* 0x000000eaf4f67224 */ /* 0x080fe200078e02ff */
[C---:B------:R-:W-:Y:S01]  /*9820*/  LOP3.LUT R244, R0.reuse, 0x2c, RZ, 0xfc, !PT ;  /* 0x0000002c00f47812 */ /* 0x040fe200078efcff */
[-C--:B------:R-:W-:Y:S01]  /*9830*/  IMAD R241, R159, R234.reuse, RZ ;  /* 0x000000ea9ff17224 */ /* 0x080fe200078e02ff */
[----:B------:R-:W-:Y:S01]  /*9840*/  LOP3.LUT R159, R0, 0x1e, RZ, 0xfc, !PT ;  /* 0x0000001e009f7812 */ /* 0x000fe200078efcff */
[-C--:B------:R-:W-:Y:S01]  /*9850*/  IMAD R240, R222, R234.reuse, RZ ;  /* 0x000000eadef07224 */ /* 0x080fe200078e02ff */
[----:B------:R-:W-:Y:S01]  /*9860*/  LOP3.LUT R222, R0, 0x1a, RZ, 0xfc, !PT ;  /* 0x0000001a00de7812 */ /* 0x000fe200078efcff */
[-C--:B------:R-:W-:Y:S01]  /*9870*/  IMAD R238, R236, R234.reuse, RZ ;  /* 0x000000eaecee7224 */ /* 0x080fe200078e02ff */
[----:B------:R-:W-:Y:S01]  /*9880*/  LOP3.LUT R236, R0, 0x1c, RZ, 0xfc, !PT ;  /* 0x0000001c00ec7812 */ /* 0x000fe200078efcff */
[----:B------:R-:W-:Y:S01]  /*9890*/  IMAD R239, R220, R234, RZ ;  /* 0x000000eadcef7224 */ /* 0x000fe200078e02ff */
        /* <DEDUP_REMOVED lines=10> */
[----:B------:R-:W-:Y:S01]  /*9940*/  IADD3.X R181, R181, UR11, RZ, P5, !PT ;  /* 0x0000000bb5b57c10 */ /* 0x000fe2000affe4ff */
[-C--:B------:R-:W-:Y:S01]  /*9950*/  IMAD R237, R159, R234.reuse, RZ ;  /* 0x000000ea9fed7224 */ /* 0x080fe200078e02ff */
[----:B------:R-:W-:Y:S01]  /*9960*/  IADD3.X R183, R183, UR11, RZ, P6, !PT ;  /* 0x0000000bb7b77c10 */ /* 0x000fe2000b7fe4ff */
[-C--:B------:R-:W-:Y:S01]  /*9970*/  IMAD R236, R236, R234.reuse, RZ ;  /* 0x000000eaecec7224 */ /* 0x080fe200078e02ff */
[----:B------:R-:W-:Y:S01]  /*9980*/  IADD3.X R185, R185, UR11, RZ, P3, !PT ;  /* 0x0000000bb9b97c10 */ /* 0x000fe20009ffe4ff */
[-C--:B------:R-:W-:Y:S01]  /*9990*/  IMAD R235, R222, R234.reuse, RZ ;  /* 0x000000eadeeb7224 */ /* 0x080fe200078e02ff */
[----:B------:R-:W-:Y:S01]  /*99a0*/  IADD3.X R187, R187, UR11, RZ, P4, !PT ;  /* 0x0000000bbbbb7c10 */ /* 0x000fe2000a7fe4ff */
[----:B------:R-:W-:Y:S01]  /*99b0*/  IMAD R234, R220, R234, RZ ;  /* 0x000000eadcea7224 */ /* 0x000fe200078e02ff */
[----:B------:R-:W-:-:S02]  /*99c0*/  SHF.R.S32.HI R220, RZ, 0x1f, R4 ;  /* 0x0000001fffdc7819 */ /* 0x000fc40000011404 */
[----:B------:R-:W-:Y:S02]  /*99d0*/  IADD3 R190, P5, R190, UR10, RZ ;  /* 0x0000000abebe7c10 */ /* 0x000fe4000ffbe0ff */
[----:B------:R-:W-:Y:S02]  /*99e0*/  IADD3 R192, P6, R192, UR10, RZ ;  /* 0x0000000ac0c07c10 */ /* 0x000fe4000ffde0ff */
[----:B------:R-:W-:Y:S02]  /*99f0*/  IADD3 R194, P3, R194, UR10, RZ ;  /* 0x0000000ac2c27c10 */ /* 0x000fe4000ff7e0ff */
[----:B------:R-:W-:Y:S02]  /*9a00*/  IADD3 R196, P4, R196, UR10, RZ ;  /* 0x0000000ac4c47c10 */ /* 0x000fe4000ff9e0ff */
[----:B------:R-:W-:Y:S02]  /*9a10*/  IADD3 R156, P0, R156, UR8, RZ ;  /* 0x000000089c9c7c10 */ /* 0x000fe4000ff1e0ff */
[----:B------:R-:W-:-:S02]  /*9a20*/  IADD3.X R189, R189, UR11, RZ, P5, !PT ;  /* 0x0000000bbdbd7c10 */ /* 0x000fc4000affe4ff */
[----:B------:R-:W-:Y:S02]  /*9a30*/  IADD3.X R191, R191, UR11, RZ, P6, !PT ;  /* 0x0000000bbfbf7c10 */ /* 0x000fe4000b7fe4ff */
[----:B------:R-:W-:Y:S02]  /*9a40*/  IADD3.X R193, R193, UR11, RZ, P3, !PT ;  /* 0x0000000bc1c17c10 */ /* 0x000fe40009ffe4ff */
[----:B------:R-:W-:Y:S02]  /*9a50*/  IADD3.X R195, R195, UR11, RZ, P4, !PT ;  /* 0x0000000bc3c37c10 */ /* 0x000fe4000a7fe4ff */
[----:B------:R-:W-:Y:S02]  /*9a60*/  LEA.HI.X R24, R4, R24, R220, 0x3, P1 ;  /* 0x0000001804187211 */ /* 0x000fe400008f1cdc */
[----:B------:R-:W-:Y:S02]  /*9a70*/  SHF.R.S32.HI R207, RZ, 0x6, R207 ;  /* 0x00000006ffcf7819 */ /* 0x000fe400000114cf */
[----:B------:R-:W-:-:S02]  /*9a80*/  IADD3 R198, P5, R198, UR10, RZ ;  /* 0x0000000ac6c67c10 */ /* 0x000fc4000ffbe0ff */
[----:B------:R-:W-:Y:S02]  /*9a90*/  IADD3 R200, P6, R200, UR10, RZ ;  /* 0x0000000ac8c87c10 */ /* 0x000fe4000ffde0ff */
[----:B------:R-:W-:Y:S02]  /*9aa0*/  IADD3 R202, P3, R202, UR10, RZ ;  /* 0x0000000acaca7c10 */ /* 0x000fe4000ff7e0ff */
[----:B------:R-:W-:Y:S02]  /*9ab0*/  IADD3 R204, P4, R204, UR10, RZ ;  /* 0x0000000acccc7c10 */ /* 0x000fe4000ff9e0ff */
[----:B------:R-:W-:Y:S02]  /*9ac0*/  SHF.R.S32.HI R229, RZ, 0x1f, R211 ;  /* 0x0000001fffe57819 */ /* 0x000fe400000114d3 */
[----:B------:R-:W-:Y:S02]  /*9ad0*/  SHF.R.S32.HI R230, RZ, 0x1f, R208 ;  /* 0x0000001fffe67819 */ /* 0x000fe400000114d0 */
[----:B------:R-:W-:-:S02]  /*9ae0*/  SHF.R.S32.HI R231, RZ, 0x1f, R209 ;  /* 0x0000001fffe77819 */ /* 0x000fc400000114d1 */
[----:B------:R-:W-:Y:S02]  /*9af0*/  SHF.R.S32.HI R232, RZ, 0x1f, R210 ;  /* 0x0000001fffe87819 */ /* 0x000fe400000114d2 */
[----:B------:R-:W-:Y:S01]  /*9b00*/  SHF.R.S32.HI R233, RZ, 0x1f, R212 ;  /* 0x0000001fffe97819 */ /* 0x000fe200000114d4 */
[----:B------:R1:W-:Y:S01]  /*9b10*/  STL [R1], R157 ;  /* 0x0000009d01007387 */ /* 0x0003e20000100800 */
[C---:B------:R-:W-:Y:S01]  /*9b20*/  SHF.L.U64.HI R153, R154.reuse, 0x2, R153 ;  /* 0x000000029a997819 */ /* 0x040fe20000010299 */
[----:B------:R-:W-:Y:S01]  /*9b30*/  IMAD.SHL.U32 R154, R154, 0x4, RZ ;  /* 0x000000049a9a7824 */ /* 0x000fe200078e00ff */
[----:B------:R-:W-:Y:S02]  /*9b40*/  IADD3.X R197, R197, UR11, RZ, P5, !PT ;  /* 0x0000000bc5c57c10 */ /* 0x000fe4000affe4ff */
[----:B------:R-:W-:Y:S02]  /*9b50*/  CS2R R26, SRZ ;  /* 0x00000000001a7805 */ /* 0x000fe4000001ff00 */
[----:B------:R-:W-:-:S02]  /*9b60*/  IADD3.X R199, R199, UR11, RZ, P6, !PT ;  /* 0x0000000bc7c77c10 */ /* 0x000fc4000b7fe4ff */
[----:B------:R-:W-:Y:S02]  /*9b70*/  CS2R R28, SRZ ;  /* 0x00000000001c7805 */ /* 0x000fe4000001ff00 */
[----:B------:R-:W-:Y:S02]  /*9b80*/  IADD3.X R201, R201, UR11, RZ, P3, !PT ;  /* 0x0000000bc9c97c10 */ /* 0x000fe40009ffe4ff */
[----:B------:R-:W-:Y:S02]  /*9b90*/  CS2R R30, SRZ ;  /* 0x00000000001e7805 */ /* 0x000fe4000001ff00 */
[----:B------:R-:W-:Y:S02]  /*9ba0*/  IADD3.X R203, R203, UR11, RZ, P4, !PT ;  /* 0x0000000bcbcb7c10 */ /* 0x000fe4000a7fe4ff */
[----:B------:R-:W-:Y:S02]  /*9bb0*/  CS2R R32, SRZ ;  /* 0x0000000000207805 */ /* 0x000fe4000001ff00 */
[----:B-1----:R-:W-:-:S02]  /*9bc0*/  IADD3.X R157, R24, UR9, RZ, P0, !PT ;  /* 0x00000009189d7c10 */ /* 0x002fc400087fe4ff */
        /* <DEDUP_REMOVED lines=16> */
[----:B------:R-:W-:Y:S02]  /*9cd0*/  SHF.L.U64.HI R220, R4, 0x2, R220 ;  /* 0x0000000204dc7819 */ /* 0x000fe400000102dc */
[----:B------:R-:W-:-:S02]  /*9ce0*/  CS2R R64, SRZ ;  /* 0x0000000000407805 */ /* 0x000fc4000001ff00 */
[----:B------:R-:W-:Y:S02]  /*9cf0*/  SHF.L.U64.HI R229, R211, 0x2, R229 ;  /* 0x00000002d3e57819 */ /* 0x000fe400000102e5 */
[----:B------:R-:W-:Y:S02]  /*9d00*/  CS2R R66, SRZ ;  /* 0x0000000000427805 */ /* 0x000fe4000001ff00 */
[----:B------:R-:W-:Y:S02]  /*9d10*/  SHF.L.U64.HI R230, R208, 0x2, R230 ;  /* 0x00000002d0e67819 */ /* 0x000fe400000102e6 */
[----:B------:R-:W-:Y:S02]  /*9d20*/  CS2R R68, SRZ ;  /* 0x0000000000447805 */ /* 0x000fe4000001ff00 */
[----:B------:R-:W-:Y:S02]  /*9d30*/  SHF.L.U64.HI R231, R209, 0x2, R231 ;  /* 0x00000002d1e77819 */ /* 0x000fe400000102e7 */
[----:B------:R-:W-:-:S02]  /*9d40*/  CS2R R70, SRZ ;  /* 0x0000000000467805 */ /* 0x000fc4000001ff00 */
[----:B------:R-:W-:Y:S02]  /*9d50*/  SHF.L.U64.HI R232, R210, 0x2, R232 ;  /* 0x00000002d2e87819 */ /* 0x000fe400000102e8 */
[----:B------:R-:W-:Y:S02]  /*9d60*/  CS2R R72, SRZ ;  /* 0x0000000000487805 */ /* 0x000fe4000001ff00 */
[----:B------:R-:W-:Y:S02]  /*9d70*/  SHF.L.U64.HI R233, R212, 0x2, R233 ;  /* 0x00000002d4e97819 */ /* 0x000fe400000102e9 */
[----:B------:R-:W-:Y:S02]  /*9d80*/  CS2R R74, SRZ ;  /* 0x00000000004a7805 */ /* 0x000fe4000001ff00 */
[----:B------:R-:W-:Y:S02]  /*9d90*/  CS2R R76, SRZ ;  /* 0x00000000004c7805 */ /* 0x000fe4000001ff00 */
[----:B------:R-:W-:-:S02]  /*9da0*/  CS2R R78, SRZ ;  /* 0x00000000004e7805 */ /* 0x000fc4000001ff00 */
[----:B------:R-:W-:Y:S02]  /*9db0*/  CS2R R80, SRZ ;  /* 0x0000000000507805 */ /* 0x000fe4000001ff00 */
[----:B------:R-:W-:Y:S02]  /*9dc0*/  CS2R R82, SRZ ;  /* 0x0000000000527805 */ /* 0x000fe4000001ff00 */
[----:B------:R-:W-:Y:S02]  /*9dd0*/  CS2R R84, SRZ ;  /* 0x0000000000547805 */ /* 0x000fe4000001ff00 */
[----:B------:R-:W-:Y:S01]  /*9de0*/  CS2R R86, SRZ ;  /* 0x0000000000567805 */ /* 0x000fe2000001ff00 */
[----:B------:R-:W-:Y:S01]  /*9df0*/  VIADD R158, R207, 0xfffffffe ;  /* 0xfffffffecf9e7836 */ /* 0x000fe20000000000 */
[----:B------:R-:W-:Y:S01]  /*9e00*/  UIADD3 UR12, UR12, -0x80, URZ ;  /* 0xffffff800c0c7890 */ /* 0x000fe2000fffe03f */
[----:B------:R-:W-:Y:S01]  /*9e10*/  UMOV UR13, 0x1 ;  /* 0x00000001000d7882 */ /* 0x000fe20000000000 */
[----:B------:R-:W-:Y:S01]  /*9e20*/  UMOV UR14, 0xffffffff ;  /* 0xffffffff000e7882 */ /* 0x000fe20000000000 */
[----:B------:R-:W-:-:S09]  /*9e30*/  UMOV UR4, URZ ;  /* 0x0000003f00047c82 */ /* 0x000fd20008000000 */
.L_x_1:
[----:B------:R-:W-:Y:S01]  /*9e40*/  UIADD3 UR14, UR14, 0x1, URZ ;  /* 0x000000010e0e7890 */ /* 0x000fe2000fffe03f */
[----:B------:R-:W-:-:S04]  /*9e50*/  DEPBAR.LE SB0, 0x2 ;  /* 0x000080800000791a */ /* 0x000fc80000000000 */
[----:B------:R-:W-:Y:S01]  /*9e60*/  BAR.SYNC.DEFER_BLOCKING 0x0 ;  /* 0x0000000000007b1d */ /* 0x000fe20000010000 */
[----:B------:R-:W-:Y:S01]  /*9e70*/  UISETP.GT.AND UP0, UPT, UR14, 0x2, UPT ;  /* 0x000000020e00788c */ /* 0x000fe2000bf04270 */
[----:B------:R-:W-:Y:S01]  /*9e80*/  VIADD R158, R207, 0xfffffffe ;  /* 0xfffffffecf9e7836 */ /* 0x000fe20000000000 */
[----:B------:R-:W-:Y:S01]  /*9e90*/  ISETP.GE.AND P1, PT, R0, UR12, PT ;  /* 0x0000000c00007c0c */ /* 0x000fe2000bf26270 */
[----:B------:R-:W-:Y:S02]  /*9ea0*/  UIADD3 UR13, UR13, 0x1, URZ ;  /* 0x000000010d0d7890 */ /* 0x000fe4000fffe03f */
[----:B------:R-:W-:Y:S01]  /*9eb0*/  USEL UR14, UR14, URZ, !UP0 ;  /* 0x0000003f0e0e7287 */ /* 0x000fe2000c000000 */
[----:B------:R-:W-:Y:S01]  /*9ec0*/  ISETP.LE.AND P0, PT, R158, UR4, PT ;  /* 0x000000049e007c0c */ /* 0x000fe2000bf03270 */
[----:B------:R-:W-:Y:S01]  /*9ed0*/  UMOV UR11, 0x40000040 ;  /* 0x40000040000b7882 */ /* 0x000fe20000000000 */
[----:B------:R-:W-:Y:S01]  /*9ee0*/  UMOV UR9, 0x40000040 ;  /* 0x4000004000097882 */ /* 0x000fe20000000000 */
[----:B------:R-:W-:Y:S01]  /*9ef0*/  ULEA UR5, UR14, UR7, 0xe ;  /* 0x000000070e057291 */ /* 0x000fe2000f8e703f */
[----:B------:R-:W-:Y:S01]  /*9f00*/  SEL R158, RZ, 0x4, P1 ;  /* 0x00000004ff9e7807 */ /* 0x000fe20000800000 */
[----:B------:R-:W-:-:S02]  /*9f10*/  ULEA UR6, UR14, UR7, 0xf ;  /* 0x000000070e067291 */ /* 0x000fc4000f8e783f */
[----:B------:R-:W-:Y:S01]  /*9f20*/  UIADD3 UR5, UR5, 0x18000, URZ ;  /* 0x0001800005057890 */ /* 0x000fe2000fffe03f */
[----:B------:R-:W-:Y:S01]  /*9f30*/  SEL R158, R158, RZ, !P0 ;  /* 0x000000ff9e9e7207 */ /* 0x000fe20004000000 */
[----:B------:R-:W-:Y:S02]  /*9f40*/  USHF.R.U32.HI UR6, URZ, 0x4, UR6 ;  /* 0x000000043f067899 */ /* 0x000fe40008011606 */
[----:B------:R-:W-:Y:S01]  /*9f50*/  USHF.R.U32.HI UR5, URZ, 0x4, UR5 ;  /* 0x000000043f057899 */ /* 0x000fe20008011605 */
[----:B------:R-:W-:Y:S01]  /*9f60*/  ISETP.NE.U32.AND P1, PT, R158, RZ, PT ;  /* 0x000000ff9e00720c */ /* 0x000fe20003f25070 */
[----:B------:R-:W-:Y:S01]  /*9f70*/  USGXT.U32 UR10, UR6, 0xe ;  /* 0x0000000e060a789a */ /* 0x000fe20008000000 */
[----:B------:R-:W-:Y:S01]  /*9f80*/  LEA R158, P3, R212, R156, 0x2 ;  /* 0x0000009cd49e7211 */ /* 0x000fe200078610ff */
[----:B------:R-:W-:Y:S01]  /*9f90*/  USGXT.U32 UR8, UR5, 0xe ;  /* 0x0000000e0508789a */ /* 0x000fe20008000000 */
[----:B------:R-:W-:Y:S02]  /*9fa0*/  WARPGROUP.ARRIVE ;  /* 0x00000000000079c5 */ /* 0x000fe40000000000 */
[----:B------:R-:W-:Y:S01]  /*9fb0*/  UMOV UR5, URZ ;  /* 0x0000003f00057c82 */ /* 0x000fe20008000000 */
[----:B------:R-:W-:Y:S01]  /*9fc0*/  UMOV UR6, URZ ;  /* 0x0000003f00067c82 */ /* 0x000fe20008000000 */
[----:B------:R-:W-:-:S04]  /*9fd0*/  IMAD.X R159, R157, 0x1, R233, P3 ;  /* 0x000000019d9f7824 */ /* 0x000fc800018e06e9 */
[----:B------:R-:W-:Y:S01]  /*9fe0*/  HGMMA.64x128x8.F32.TF32 R24, gdesc[UR8], R24 ;  /* 0x05e00000081879f0 */ /* 0x000fe20008702818 */
[----:B------:R-:W-:Y:S02]  /*9ff0*/  UIADD3 UR10, UP1, UR10, 0x2, URZ ;  /* 0x000000020a0a7890 */ /* 0x000fe4000ff3e03f */
[----:B------:R-:W-:Y:S02]  /*a000*/  UIADD3 UR8, UP0, UR8, 0x2, URZ ;  /* 0x0000000208087890 */ /* 0x000fe4000ff1e03f */
[----:B------:R-:W-:Y:S02]  /*a010*/  UIADD3.X UR11, UR6, 0x40000040, URZ, UP1, !UPT ;  /* 0x40000040060b7890 */ /* 0x000fe40008ffe43f */
[----:B------:R-:W-:Y:S02]  /*a020*/  UIADD3.X UR9, UR5, 0x40000040, URZ, UP0, !UPT ;  /* 0x4000004005097890 */ /* 0x000fe400087fe43f */
[----:B------:R-:W-:Y:S02]  /*a030*/  UIADD3.64 UR22, UR10, 0x2, URZ ;  /* 0x000000020a167897 */ /* 0x000fe4000fffe03f */
[----:B------:R-:W-:-:S02]  /*a040*/  UIADD3.64 UR20, UR8, 0x2, URZ ;  /* 0x0000000208147897 */ /* 0x000fc4000fffe03f */
[----:B------:R-:W-:-:S04]  /*a050*/  UISETP.GT.AND UP0, UPT, UR13, 0x2, UPT ;  /* 0x000000020d00788c */ /* 0x000fc8000bf04270 */
[----:B------:R-:W-:-:S04]  /*a060*/  USEL UR13, UR13, URZ, !UP0 ;  /* 0x0000003f0d0d7287 */ /* 0x000fc8000c000000 */
[----:B------:R-:W-:-:S06]  /*a070*/  ULEA UR5, UR13, UR7, 0xe ;  /* 0x000000070d057291 */ /* 0x000fcc000f8e703f */
[----:B------:R-:W-:Y:S01]  /*a080*/  VIADD R222, R2, UR5 ;  /* 0x0000000502de7c36 */ /* 0x000fe20008000000 */
[----:B------:R-:W-:-:S12]  /*a090*/  HGMMA.64x128x8.F32.TF32 R24, gdesc[UR8], R24 ;  /* 0x05e00000081879f0 */ /* 0x000fd80008702818 */
[----:B------:R-:W-:Y:S01]  /*a0a0*/  HGMMA.64x128x8.F32.TF32 R24, gdesc[UR20], R24 ;  /* 0x05e00000141879f0 */ /* 0x000fe20008702818 */
[----:B------:R-:W-:Y:S02]  /*a0b0*/  UIADD3.64 UR22, UR10, 0x4, URZ ;  /* 0x000000040a167897 */ /* 0x000fe4000fffe03f */
[----:B------:R-:W-:-:S09]  /*a0c0*/  UIADD3.64 UR20, UR8, 0x4, URZ ;  /* 0x0000000408147897 */ /* 0x000fd2000fffe03f */
        /* <DEDUP_REMOVED lines=8> */
[----:B------:R-:W-:Y:S02]  /*a150*/  UIADD3.64 UR20, UR8, 0x202, URZ ;  /* 0x0000020208147897 */ /* 0x000fe4000fffe03f */
[----:B------:R-:W-:Y:S02]  /*a160*/  UIADD3.64 UR10, UR10, 0x404, URZ ;  /* 0x000004040a0a7897 */ /* 0x000fe4000fffe03f */
[----:B------:R-:W-:-:S05]  /*a170*/  UIADD3.64 UR8, UR8, 0x204, URZ ;  /* 0x0000020408087897 */ /* 0x000fca000fffe03f */
[----:B------:R-:W-:-:S12]  /*a180*/  HGMMA.64x128x8.F32.TF32 R24, gdesc[UR20], R24 ;  /* 0x05e00000141879f0 */ /* 0x000fd80008702818 */
[----:B------:R-:W-:Y:S03]  /*a190*/  HGMMA.64x128x8.F32.TF32 R24, gdesc[UR8], R24, gsb0 ;  /* 0x05e00000081879f0 */ /* 0x000fe60008002818 */
[----:B------:R-:W-:Y:S02]  /*a1a0*/  WARPGROUP.DEPBAR.LE gsb0, 0x1 ;  /* 0x00008000000079c5 */ /* 0x000fe40000010100 */
[----:B------:R-:W-:Y:S06]  /*a1b0*/  BAR.SYNC.DEFER_BLOCKING 0x0 ;  /* 0x0000000000007b1d */ /* 0x000fec0000010000 */
[----:B------:R-:W-:Y:S01]  /*a1c0*/  @!PT LDS RZ, [RZ] ;  /* 0x00000000fffff984 */ /* 0x000fe20000000800 */
[----:B------:R-:W-:Y:S01]  /*a1d0*/  @!PT LDS RZ, [RZ] ;  /* 0x00000000fffff984 */ /* 0x000fe20000000800 */
[----:B------:R-:W-:Y:S01]  /*a1e0*/  @!PT LDS RZ, [RZ] ;  /* 0x00000000fffff984 */ /* 0x000fe20000000800 */
[----:B------:R1:W-:Y:S02]  /*a1f0*/  LDGSTS.E [R222+0x18000], desc[UR16][R158.64], P1 ;  /* 0x180000009ede7fae */ /* 0x0003e40008921850 */
[----:B-1----:R-:W-:-:S04]  /*a200*/  LOP3.LUT R159, R0, 0x2, RZ, 0xfc, !PT ;  /* 0x00000002009f7812 */ /* 0x002fc800078efcff */
[----:B------:R-:W-:-:S04]  /*a210*/  ISETP.GE.AND P1, PT, R159, UR12, PT ;  /* 0x0000000c9f007c0c */ /* 0x000fc8000bf26270 */
[----:B------:R-:W-:-:S04]  /*a220*/  SEL R158, RZ, 0x4, P1 ;  /* 0x00000004ff9e7807 */ /* 0x000fc80000800000 */
[----:B------:R-:W-:-:S04]  /*a230*/  SEL R158, R158, RZ, !P0 ;  /* 0x000000ff9e9e7207 */ /* 0x000fc80004000000 */
[----:B------:R-:W-:Y:S02]  /*a240*/  ISETP.NE.U32.AND P1, PT, R158, RZ, PT ;  /* 0x000000ff9e00720c */ /* 0x000fe40003f25070 */
[----:B------:R-:W-:-:S05]  /*a250*/  LEA R158, P3, R210, R156, 0x2 ;  /* 0x0000009cd29e7211 */ /* 0x000fca00078610ff */
[----:B------:R-:W-:-:S06]  /*a260*/  IMAD.X R159, R157, 0x1, R232, P3 ;  /* 0x000000019d9f7824 */ /* 0x000fcc00018e06e8 */
[----:B------:R1:W-:Y:S02]  /*a270*/  LDGSTS.E [R222+0x18008], desc[UR16][R158.64], P1 ;  /* 0x180080009ede7fae */ /* 0x0003e40008921850 */
[----:B-1----:R-:W-:-:S04]  /*a280*/  LOP3.LUT R159, R0, 0x20, RZ, 0xfc, !PT ;  /* 0x00000020009f7812 */ /* 0x002fc800078efcff */
[----:B------:R-:W-:-:S04]  /*a290*/  ISETP.GE.AND P1, PT, R159, UR12, PT ;  /* 0x0000000c9f007c0c */ /* 0x000fc8000bf26270 */
[----:B------:R-:W-:-:S04]  /*a2a0*/  SEL R158, RZ, 0x4, P1 ;  /* 0x00000004ff9e7807 */ /* 0x000fc80000800000 */
[----:B------:R-:W-:-:S04]  /*a2b0*/  SEL R158, R158, RZ, !P0 ;  /* 0x000000ff9e9e7207 */ /* 0x000fc80004000000 */
[----:B------:R-:W-:Y:S01]  /*a2c0*/  ISETP.NE.U32.AND P1, PT, R158, RZ, PT ;  /* 0x000000ff9e00720c */ /* 0x000fe20003f25070 */
[----:B------:R-:W-:-:S12]  /*a2d0*/  IMAD.WIDE R158, R238, 0x4, R156 ;  /* 0x00000004ee9e7825 */ /* 0x000fd800078e029c */
        /* <DEDUP_REMOVED lines=8> */
[----:B-1----:R-:W-:Y:S02]  /*a360*/  LOP3.LUT R159, R0, 0x4, RZ, 0xfc, !PT ;  /* 0x00000004009f7812 */ /* 0x002fe400078efcff */
[----:B------:R-:W-:Y:S02]  /*a370*/  LOP3.LUT R222, R2, 0x10, RZ, 0x3c, !PT ;  /* 0x0000001002de7812 */ /* 0x000fe400078e3cff */
[----:B------:R-:W-:-:S03]  /*a380*/  ISETP.GE.AND P1, PT, R159, UR12, PT ;  /* 0x0000000c9f007c0c */ /* 0x000fc6000bf26270 */
[----:B------:R-:W-:Y:S01]  /*a390*/  VIADD R222, R222, UR5 ;  /* 0x00000005dede7c36 */ /* 0x000fe20008000000 */
        /* <DEDUP_REMOVED lines=43> */
[----:B------:R-:W-:-:S05]  /*a650*/  IADD3 R158, P3, R219, R156, RZ ;  /* 0x0000009cdb9e7210 */ /* 0x000fca0007f7e0ff */
        /* <DEDUP_REMOVED lines=113> */
[----:B------:R-:W-:Y:S02]  /*ad70*/  ISETP.GE.AND P1, PT, R159, UR12, PT ;  /* 0x0000000c9f007c0c */ /* 0x000fe4000bf26270 */
[----:B------:R-:W-:Y:S02]  /*ad80*/  LOP3.LUT R159, R2, 0x60, RZ, 0x3c, !PT ;  /* 0x00000060029f7812 */ /* 0x000fe400078e3cff */
[----:B------:R-:W-:-:S03]  /*ad90*/  SEL R158, RZ, 0x4, P1 ;  /* 0x00000004ff9e7807 */ /* 0x000fc60000800000 */
[----:B------:R-:W-:Y:S01]  /*ada0*/  VIADD R222, R159, UR5 ;  /* 0x000000059fde7c36 */ /* 0x000fe20008000000 */
        /* <DEDUP_REMOVED lines=47> */
[----:B------:R1:W-:Y:S04]  /*b0a0*/  LDGSTS.E [R222+0x1a000], desc[UR16][R158.64], P1 ;  /* 0x1a0000009ede7fae */ /* 0x0003e80008921850 */
[----:B------:R-:W2:Y:S01]  /*b0b0*/  LDL R159, [R1] ;  /* 0x00000000019f7983 */ /* 0x000ea20000100800 */
[----:B-1----:R-:W-:-:S04]  /*b0c0*/  LOP3.LUT R158, R0, 0x3e, RZ, 0xfc, !PT ;  /* 0x0000003e009e7812 */ /* 0x002fc800078efcff */
[----:B------:R-:W-:-:S04]  /*b0d0*/  ISETP.GE.AND P1, PT, R158, UR12, PT ;  /* 0x0000000c9e007c0c */ /* 0x000fc8000bf26270 */
[----:B------:R-:W-:-:S04]  /*b0e0*/  SEL R158, RZ, 0x4, P1 ;  /* 0x00000004ff9e7807 */ /* 0x000fc80000800000 */
[----:B------:R-:W-:-:S04]  /*b0f0*/  SEL R158, R158, RZ, !P0 ;  /* 0x000000ff9e9e7207 */ /* 0x000fc80004000000 */
[----:B------:R-:W-:Y:S01]  /*b100*/  ISETP.NE.U32.AND P1, PT, R158, RZ, PT ;  /* 0x000000ff9e00720c */ /* 0x000fe20003f25070 */
[----:B------:R-:W-:Y:S01]  /*b110*/  ULEA UR5, UR13, UR7, 0xf ;  /* 0x000000070d057291 */ /* 0x000fe2000f8e783f */
[----:B--2---:R-:W-:-:S11]  /*b120*/  IMAD.WIDE R158, R159, 0x4, R156 ;  /* 0x000000049f9e7825 */ /* 0x004fd600078e029c */
[----:B------:R1:W-:Y:S04]  /*b130*/  LDGSTS.E [R222+0x1a008], desc[UR16][R158.64], P1 ;  /* 0x1a0080009ede7fae */ /* 0x0003e80008921850 */
[----:B------:R-:W0:Y:S01]  /*b140*/  LDGDEPBAR ;  /* 0x00000000000079af */ /* 0x000e220000000000 */
[----:B-1----:R-:W1:Y:S01]  /*b150*/  S2R R159, SR_TID.X ;  /* 0x00000000009f7919 */ /* 0x002e620000002100 */
[----:B------:R-:W-:Y:S01]  /*b160*/  VIADD R222, R205, UR5 ;  /* 0x00000005cdde7c36 */ /* 0x000fe20008000000 */
[----:B-1----:R-:W-:-:S04]  /*b170*/  LOP3.LUT R159, R159, 0x3f, RZ, 0xc0, !PT ;  /* 0x0000003f9f9f7812 */ /* 0x002fc800078ec0ff */
[----:B------:R-:W-:-:S04]  /*b180*/  ISETP.GE.AND P1, PT, R159, UR12, PT ;  /* 0x0000000c9f007c0c */ /* 0x000fc8000bf26270 */
[----:B------:R-:W-:-:S04]  /*b190*/  SEL R158, RZ, 0x4, P1 ;  /* 0x00000004ff9e7807 */ /* 0x000fc80000800000 */
[----:B------:R-:W-:-:S04]  /*b1a0*/  SEL R158, R158, RZ, !P0 ;  /* 0x000000ff9e9e7207 */ /* 0x000fc80004000000 */
[----:B------:R-:W-:Y:S02]  /*b1b0*/  ISETP.NE.U32.AND P0, PT, R158, RZ, PT ;  /* 0x000000ff9e00720c */ /* 0x000fe40003f05070 */
[----:B------:R-:W-:-:S05]  /*b1c0*/  IADD3 R158, P1, R3, R204, RZ ;  /* 0x000000cc039e7210 */ /* 0x000fca0007f3e0ff */
[----:B------:R-:W-:-:S06]  /*b1d0*/  IMAD.X R159, R203, 0x1, R5, P1 ;  /* 0x00000001cb9f7824 */ /* 0x000fcc00008e0605 */
[----:B------:R1:W-:Y:S02]  /*b1e0*/  LDGSTS.E [R222], desc[UR16][R158.64], P0 ;  /* 0x000000009ede7fae */ /* 0x0003e40008121850 */
[----:B-1----:R-:W-:-:S05]  /*b1f0*/  IADD3 R158, P1, R3, R196, RZ ;  /* 0x000000c4039e7210 */ /* 0x002fca0007f3e0ff */
[----:B------:R-:W-:-:S05]  /*b200*/  IMAD.X R159, R195, 0x1, R5, P1 ;  /* 0x00000001c39f7824 */ /* 0x000fca00008e0605 */
[----:B------:R1:W-:Y:S02]  /*b210*/  LDGSTS.E [R222+0x400], desc[UR16][R158.64], P0 ;  /* 0x004000009ede7fae */ /* 0x0003e40008121850 */
        /* <DEDUP_REMOVED lines=42> */
[----:B-1----:R-:W-:Y:S02]  /*b4c0*/  LOP3.LUT R222, R205, 0x20, RZ, 0x3c, !PT ;  /* 0x00000020cdde7812 */ /* 0x002fe400078e3cff */
[----:B------:R-:W-:-:S03]  /*b4d0*/  IADD3 R158, P1, R3, R202, RZ ;  /* 0x000000ca039e7210 */ /* 0x000fc60007f3e0ff */
[----:B------:R-:W-:Y:S02]  /*b4e0*/  VIADD R222, R222, UR5 ;  /* 0x00000005dede7c36 */ /* 0x000fe40008000000 */
        /* <DEDUP_REMOVED lines=143> */
[----:B------:R1:W-:Y:S01]  /*bde0*/  LDGSTS.E [R222+0x3b00], desc[UR16][R158.64], P0 ;  /* 0x03b000009ede7fae */ /* 0x0003e20008121850 */
[----:B------:R-:W-:Y:S02]  /*bdf0*/  IADD3 R9, P5, R9, R154, RZ ;  /* 0x0000009a09097210 */ /* 0x000fe40007fbe0ff */
[----:B-1----:R-:W-:-:S05]  /*be00*/  IADD3 R158, P1, R3, R152, RZ ;  /* 0x00000098039e7210 */ /* 0x002fca0007f3e0ff */
[----:B------:R-:W-:Y:S02]  /*be10*/  IMAD.X R159, R13, 0x1, R5, P1 ;  /* 0x000000010d9f7824 */ /* 0x000fe400008e0605 */
[----:B------:R-:W-:-:S03]  /*be20*/  IMAD.X R21, R21, 0x1, R153, P5 ;  /* 0x0000000115157824 */ /* 0x000fc600028e0699 */
[----:B------:R1:W-:Y:S01]  /*be30*/  LDGSTS.E [R222+0x3f00], desc[UR16][R158.64], P0 ;  /* 0x03f000009ede7fae */ /* 0x0003e20008121850 */
[----:B------:R-:W-:Y:S02]  /*be40*/  LEA R156, P0, R4, R156, 0x2 ;  /* 0x0000009c049c7211 */ /* 0x000fe400078010ff */
[-C--:B------:R-:W-:Y:S01]  /*be50*/  IADD3 R18, P5, R18, R154.reuse, RZ ;  /* 0x0000009a12127210 */ /* 0x080fe20007fbe0ff */
[----:B------:R-:W-:Y:S01]  /*be60*/  UIADD3 UR4, UR4, 0x1, URZ ;  /* 0x0000000104047890 */ /* 0x000fe2000fffe03f */
[-C--:B------:R-:W-:Y:S01]  /*be70*/  IADD3 R6, P1, R6, R154.reuse, RZ ;  /* 0x0000009a06067210 */ /* 0x080fe20007f3e0ff */
[----:B------:R-:W-:Y:S01]  /*be80*/  IMAD.X R157, R157, 0x1, R220, P0 ;  /* 0x000000019d9d7824 */ /* 0x000fe200000e06dc */
[-C--:B------:R-:W-:Y:S01]  /*be90*/  IADD3 R152, P0, R152, R154.reuse, RZ ;  /* 0x0000009a98987210 */ /* 0x080fe20007f1e0ff */
[----:B------:R-:W-:Y:S01]  /*bea0*/  IMAD.X R97, R97, 0x1, R153, P5 ;  /* 0x0000000161617824 */ /* 0x000fe200028e0699 */
[-C--:B------:R-:W-:Y:S01]  /*beb0*/  IADD3 R7, P3, R7, R154.reuse, RZ ;  /* 0x0000009a07077210 */ /* 0x080fe20007f7e0ff */
[----:B------:R-:W0:Y:S01]  /*bec0*/  LDGDEPBAR ;  /* 0x00000000000079af */ /* 0x000e220000000000 */
[----:B------:R-:W-:-:S02]  /*bed0*/  IADD3 R8, P4, R8, R154, RZ ;  /* 0x0000009a08087210 */ /* 0x000fc40007f9e0ff */
[-C--:B------:R-:W-:Y:S01]  /*bee0*/  IADD3 R94, P5, R94, R154.reuse, RZ ;  /* 0x0000009a5e5e7210 */ /* 0x080fe20007fbe0ff */
[--C-:B------:R-:W-:Y:S01]  /*bef0*/  IMAD.X R13, R13, 0x1, R153.reuse, P0 ;  /* 0x000000010d0d7824 */ /* 0x100fe200000e0699 */
[-C--:B------:R-:W-:Y:S01]  /*bf00*/  IADD3 R11, P6, R11, R154.reuse, RZ ;  /* 0x0000009a0b0b7210 */ /* 0x080fe20007fde0ff */
[--C-:B------:R-:W-:Y:S01]  /*bf10*/  IMAD.X R15, R15, 0x1, R153.reuse, P1 ;  /* 0x000000010f0f7824 */ /* 0x100fe200008e0699 */
[-C--:B------:R-:W-:Y:S01]  /*bf20*/  IADD3 R10, P0, R10, R154.reuse, RZ ;  /* 0x0000009a0a0a7210 */ /* 0x080fe20007f1e0ff */
[--C-:B------:R-:W-:Y:S01]  /*bf30*/  IMAD.X R17, R17, 0x1, R153.reuse, P3 ;  /* 0x0000000111117824 */ /* 0x100fe200018e0699 */
[-C--:B------:R-:W-:Y:S01]  /*bf40*/  IADD3 R12, P1, R12, R154.reuse, RZ ;  /* 0x0000009a0c0c7210 */ /* 0x080fe20007f3e0ff */
[--C-:B------:R-:W-:Y:S01]  /*bf50*/  IMAD.X R19, R19, 0x1, R153.reuse, P4 ;  /* 0x0000000113137824 */ /* 0x100fe200020e0699 */
[-C--:B------:R-:W-:Y:S01]  /*bf60*/  IADD3 R14, P3, R14, R154.reuse, RZ ;  /* 0x0000009a0e0e7210 */ /* 0x080fe20007f7e0ff */
[----:B------:R-:W-:Y:S01]  /*bf70*/  IMAD.X R109, R109, 0x1, R153, P5 ;  /* 0x000000016d6d7824 */ /* 0x000fe200028e0699 */
        /* <DEDUP_REMOVED lines=85> */
[----:B------:R-:W-:Y:S01]  /*c4d0*/  ISETP.NE.U32.AND P5, PT, R207, UR4, PT ;  /* 0x00000004cf007c0c */ /* 0x000fe2000bfa5070 */
        /* <DEDUP_REMOVED lines=19> */
[----:B------:R-:W-:Y:S01]  /*c610*/  IADD3 R204, P4, R204, R154, RZ ;  /* 0x0000009acccc7210 */ /* 0x000fe20007f9e0ff */
[----:B------:R-:W-:Y:S01]  /*c620*/  UIADD3 UR12, UR12, -0x40, URZ ;  /* 0xffffffc00c0c7890 */ /* 0x000fe2000fffe03f */
[----:B------:R-:W-:-:S02]  /*c630*/  IMAD.X R195, R195, 0x1, R153, P6 ;  /* 0x00000001c3c37824 */ /* 0x000fc400030e0699 */
[--C-:B------:R-:W-:Y:S02]  /*c640*/  IMAD.X R197, R197, 0x1, R153.reuse, P0 ;  /* 0x00000001c5c57824 */ /* 0x100fe400000e0699 */
[--C-:B------:R-:W-:Y:S02]  /*c650*/  IMAD.X R199, R199, 0x1, R153.reuse, P1 ;  /* 0x00000001c7c77824 */ /* 0x100fe400008e0699 */
[--C-:B------:R-:W-:Y:S02]  /*c660*/  IMAD.X R201, R201, 0x1, R153.reuse, P3 ;  /* 0x00000001c9c97824 */ /* 0x100fe400018e0699 */
[----:B------:R-:W-:Y:S01]  /*c670*/  IMAD.X R203, R203, 0x1, R153, P4 ;  /* 0x00000001cbcb7824 */ /* 0x000fe200020e0699 */
[----:B-1----:R-:W-:Y:S06]  /*c680*/  @P5 BRA `(.L_x_1) ;  /* 0xffffffd400ec5947 */ /* 0x002fec000383ffff */
.L_x_0:
[----:B------:R-:W1:Y:S01]  /*c690*/  S2R R222, SR_TID.X ;  /* 0x0000000000de7919 */ /* 0x000e620000002100 */
[----:B------:R-:W2:Y:S01]  /*c6a0*/  S2R R207, SR_TID.X ;  /* 0x0000000000cf7919 */ /* 0x000ea20000002100 */
[----:B------:R-:W3:Y:S01]  /*c6b0*/  S2R R158, SR_TID.X ;  /* 0x00000000009e7919 */ /* 0x000ee20000002100 */
[----:B------:R-:W-:Y:S02]  /*c6c0*/  WARPGROUP.DEPBAR.LE gsb0, 0x0 ;  /* 0x00008000000079c5 */ /* 0x000fe40000010000 */
[----:B------:R-:W-:-:S04]  /*c6d0*/  DEPBAR.LE SB0, 0x0 ;  /* 0x000080000000791a */ /* 0x000fc80000000000 */
[----:B------:R-:W4:Y:S01]  /*c6e0*/  LDL.LU R159, [R1+0x170] ;  /* 0x00017000019f7983 */ /* 0x000f220000300800 */
[----:B------:R-:W-:-:S03]  /*c6f0*/  ULDC UR4, c[0x0][0x244] ;  /* 0x0000910000047ab9 */ /* 0x000fc60000000800 */
[----:B------:R-:W4:Y:S04]  /*c700*/  LDL.LU R90, [R1+0x138] ;  /* 0x00013800015a7983 */ /* 0x000f280000300800 */
[----:B------:R-:W4:Y:S04]  /*c710*/  LDL.LU R89, [R1+0x134] ;  /* 0x0001340001597983 */ /* 0x000f280000300800 */
[----:B------:R-:W4:Y:S04]  /*c720*/  LDL.LU R91, [R1+0x130] ;  /* 0x00013000015b7983 */ /* 0x000f280000300800 */
[----:B------:R-:W4:Y:S01]  /*c730*/  LDL.LU R94, [R1+0x12c] ;  /* 0x00012c00015e7983 */ /* 0x000f220000300800 */
[----:B-1----:R-:W-:-:S03]  /*c740*/  IMAD.SHL.U32 R222, R222, 0x8, RZ ;  /* 0x00000008dede7824 */ /* 0x002fc600078e00ff */
[----:B------:R-:W4:Y:S01]  /*c750*/  LDL.LU R93, [R1+0x128] ;  /* 0x00012800015d7983 */ /* 0x000f220000300800 */
[----:B--2---:R-:W-:Y:S01]  /*c760*/  IMAD.SHL.U32 R207, R207, 0x80, RZ ;  /* 0x00000080cfcf7824 */ /* 0x004fe200078e00ff */
[----:B------:R-:W-:Y:S01]  /*c770*/  LOP3.LUT R222, R222, 0x380, RZ, 0xc0, !PT ;  /* 0x00000380dede7812 */ /* 0x000fe200078ec0ff */
[----:B---3--:R-:W-:-:S03]  /*c780*/  IMAD.SHL.U32 R158, R158, 0x10, RZ ;  /* 0x000000109e9e7824 */ /* 0x008fc600078e00ff */
[----:B------:R-:W-:Y:S02]  /*c790*/  LOP3.LUT R207, R207, 0x400, RZ, 0xc0, !PT ;  /* 0x00000400cfcf7812 */ /* 0x000fe400078ec0ff */
[----:B------:R-:W-:Y:S02]  /*c7a0*/  LOP3.LUT R3, R158, 0x70, RZ, 0xc0, !PT ;  /* 0x000000709e037812 */ /* 0x000fe400078ec0ff */
[----:B------:R-:W-:Y:S02]  /*c7b0*/  IADD3 R2, R222, UR7, R207 ;  /* 0x00000007de027c10 */ /* 0x000fe4000fffe0cf */
[----:B------:R-:W-:Y:S01]  /*c7c0*/  LOP3.LUT R0, R158, 0x7f0, RZ, 0xc0, !PT ;  /* 0x000007f09e007812 */ /* 0x000fe200078ec0ff */
[----:B------:R-:W-:Y:S02]  /*c7d0*/  BAR.SYNC.DEFER_BLOCKING 0x0 ;  /* 0x0000000000007b1d */ /* 0x000fe40000010000 */
[----:B------:R-:W-:-:S06]  /*c7e0*/  IMAD.IADD R88, R3, 0x1, R2 ;  /* 0x0000000103587824 */ /* 0x000fcc00078e0202 */
[----:B------:R-:W1:Y:S01]  /*c7f0*/  LDC R3, c[0x0][0x248] ;  /* 0x00009200ff037b82 */ /* 0x000e620000000800 */
[----:B------:R-:W-:Y:S07]  /*c800*/  STSM.16.M88.4 [R88], R24 ;  /* 0x0000001858007844 */ /* 0x000fee0000000200 */
[----:B------:R-:W-:Y:S06]  /*c810*/  BAR.SYNC.DEFER_BLOCKING 0x0 ;  /* 0x0000000000007b1d */ /* 0x000fec0000010000 */
[----:B------:R-:W2:Y:S02]  /*c820*/  LDS.128 R4, [R0+UR7] ;  /* 0x0000000700047984 */ /* 0x000ea40008000c00 */
[----:B------:R-:W-:Y:S06]  /*c830*/  BAR.SYNC.DEFER_BLOCKING 0x0 ;  /* 0x0000000000007b1d */ /* 0x000fec0000010000 */
[----:B------:R-:W-:Y:S02]  /*c840*/  STSM.16.M88.4 [R88], R28 ;  /* 0x0000001c58007844 */ /* 0x000fe40000000200 */
[----:B------:R-:W-:Y:S06]  /*c850*/  BAR.SYNC.DEFER_BLOCKING 0x0 ;  /* 0x0000000000007b1d */ /* 0x000fec0000010000 */
[----:B------:R-:W3:Y:S02]  /*c860*/  LDS.128 R8, [R0+UR7] ;  /* 0x0000000700087984 */ /* 0x000ee40008000c00 */
        /* <DEDUP_REMOVED lines=10> */
[----:B------:R-:W-:Y:S01]  /*c910*/  BAR.SYNC.DEFER_BLOCKING 0x0 ;  /* 0x0000000000007b1d */ /* 0x000fe20000010000 */
[----:B-----5:R-:W-:-:S02]  /*c920*/  ISETP.LT.AND P3, PT, R206, R155, !P2 ;  /* 0x0000009bce00720c */ /* 0x020fc40005761270 */
[----:B----4-:R-:W-:-:S03]  /*c930*/  ISETP.LT.AND P1, PT, R159, R155, !P2 ;  /* 0x0000009b9f00720c */ /* 0x010fc60005721270 */
[----:B------:R-:W4:Y:S02]  /*c940*/  LDS.128 R20, [R0+UR7] ;  /* 0x0000000700147984 */ /* 0x000f240008000c00 */
[----:B------:R-:W-:Y:S06]  /*c950*/  BAR.SYNC.DEFER_BLOCKING 0x0 ;  /* 0x0000000000007b1d */ /* 0x000fec0000010000 */
[----:B------:R-:W-:Y:S02]  /*c960*/  STSM.16.M88.4 [R88], R44 ;  /* 0x0000002c58007844 */ /* 0x000fe40000000200 */
[----:B------:R-:W-:Y:S06]  /*c970*/  BAR.SYNC.DEFER_BLOCKING 0x0 ;  /* 0x0000000000007b1d */ /* 0x000fec0000010000 */
        /* <DEDUP_REMOVED lines=14> */
[----:B------:R1:W-:Y:S02]  /*ca60*/  STSM.16.M88.4 [R88], R60 ;  /* 0x0000003c58007844 */ /* 0x0003e40000000200 */
[----:B------:R-:W-:Y:S06]  /*ca70*/  BAR.SYNC.DEFER_BLOCKING 0x0 ;  /* 0x0000000000007b1d */ /* 0x000fec0000010000 */
[----:B------:R-:W4:Y:S02]  /*ca80*/  LDS.128 R40, [R0+UR7] ;  /* 0x0000000700287984 */ /* 0x000f240008000c00 */
[----:B------:R-:W-:Y:S01]  /*ca90*/  BAR.SYNC.DEFER_BLOCKING 0x0 ;  /* 0x0000000000007b1d */ /* 0x000fe20000010000 */
[----:B-1----:R-:W-:Y:S01]  /*caa0*/  IMAD R60, R90, UR4, RZ ;  /* 0x000000045a3c7c24 */ /* 0x002fe2000f8e02ff */
[----:B------:R-:W-:Y:S01]  /*cab0*/  ISETP.LT.AND P0, PT, R89, R155, !P2 ;  /* 0x0000009b5900720c */ /* 0x000fe20005701270 */
[----:B------:R-:W-:-:S03]  /*cac0*/  IMAD R61, R206, R3, RZ ;  /* 0x00000003ce3d7224 */ /* 0x000fc600078e02ff */
[----:B------:R-:W-:Y:S01]  /*cad0*/  ULDC.64 UR4, c[0x0][0x220] ;  /* 0x0000880000047ab9 */ /* 0x000fe20000000a00 */
[----:B------:R-:W2:Y:S04]  /*cae0*/  LDL.LU R90, [R1+0x124] ;  /* 0x00012400015a7983 */ /* 0x000ea80000300800 */
[----:B------:R1:W-:Y:S01]  /*caf0*/  STSM.16.M88.4 [R88], R64 ;  /* 0x0000004058007844 */ /* 0x0003e20000000200 */
[----:B------:R-:W-:Y:S01]  /*cb00*/  BAR.SYNC.DEFER_BLOCKING 0x0 ;  /* 0x0000000000007b1d */ /* 0x000fe20000010000 */
[----:B-1----:R-:W-:-:S05]  /*cb10*/  IMAD R65, R89, R3, RZ ;  /* 0x0000000359417224 */ /* 0x002fca00078e02ff */
[----:B------:R-:W3:Y:S01]  /*cb20*/  LDL.LU R89, [R1+0x120] ;  /* 0x0001200001597983 */ /* 0x000ee20000300800 */
[----:B------:R-:W-:-:S03]  /*cb30*/  LEA R2, P4, R60, UR4, 0x2 ;  /* 0x000000043c027c11 */ /* 0x000fc6000f8810ff */
[----:B------:R-:W4:Y:S04]  /*cb40*/  LDL.LU R92, [R1+0x11c] ;  /* 0x00011c00015c7983 */ /* 0x000f280000300800 */
[----:B------:R-:W1:Y:S01]  /*cb50*/  LDS.128 R44, [R0+UR7] ;  /* 0x00000007002c7984 */ /* 0x000e620008000c00 */
[----:B------:R-:W-:Y:S06]  /*cb60*/  BAR.SYNC.DEFER_BLOCKING 0x0 ;  /* 0x0000000000007b1d */ /* 0x000fec0000010000 */
[----:B------:R1:W-:Y:S02]  /*cb70*/  STSM.16.M88.4 [R88], R68 ;  /* 0x0000004458007844 */ /* 0x0003e40000000200 */
[----:B------:R-:W-:Y:S06]  /*cb80*/  BAR.SYNC.DEFER_BLOCKING 0x0 ;  /* 0x0000000000007b1d */ /* 0x000fec0000010000 */
[----:B------:R-:W4:Y:S02]  /*cb90*/  LDS.128 R48, [R0+UR7] ;  /* 0x0000000700307984 */ /* 0x000f240008000c00 */
[----:B------:R-:W-:Y:S06]  /*cba0*/  BAR.SYNC.DEFER_BLOCKING 0x0 ;  /* 0x0000000000007b1d */ /* 0x000fec0000010000 */
[----:B------:R1:W-:Y:S02]  /*cbb0*/  STSM.16.M88.4 [R88], R72 ;  /* 0x0000004858007844 */ /* 0x0003e40000000200 */
[----:B------:R-:W-:Y:S06]  /*cbc0*/  BAR.SYNC.DEFER_BLOCKING 0x0 ;  /* 0x0000000000007b1d */ /* 0x000fec0000010000 */
[----:B------:R-:W4:Y:S02]  /*cbd0*/  LDS.128 R52, [R0+UR7] ;  /* 0x0000000700347984 */ /* 0x000f240008000c00 */
[----:B------:R-:W-:Y:S06]  /*cbe0*/  BAR.SYNC.DEFER_BLOCKING 0x0 ;  /* 0x0000000000007b1d */ /* 0x000fec0000010000 */
[----:B------:R-:W-:Y:S02]  /*cbf0*/  STSM.16.M88.4 [R88], R76 ;  /* 0x0000004c58007844 */ /* 0x000fe40000000200 */
[----:B------:R-:W-:Y:S06]  /*cc00*/  BAR.SYNC.DEFER_BLOCKING 0x0 ;  /* 0x0000000000007b1d */ /* 0x000fec0000010000 */
[----:B------:R-:W4:Y:S02]  /*cc10*/  LDS.128 R56, [R0+UR7] ;  /* 0x0000000700387984 */ /* 0x000f240008000c00 */
[----:B------:R-:W-:Y:S01]  /*cc20*/  BAR.SYNC.DEFER_BLOCKING 0x0 ;  /* 0x0000000000007b1d */ /* 0x000fe20000010000 */
[----:B------:R-:W-:-:S02]  /*cc30*/  LEA.HI.X.SX32 R64, R60, UR5, 0x2, P4 ;  /* 0x000000053c407c11 */ /* 0x000fc4000a0f16ff */
[----:B------:R-:W-:-:S03]  /*cc40*/  LEA R66, P6, R61, R2, 0x2 ;  /* 0x000000023d427211 */ /* 0x000fc600078c10ff */
[----:B------:R-:W-:Y:S01]  /*cc50*/  STSM.16.M88.4 [R88], R80 ;  /* 0x0000005058007844 */ /* 0x000fe20000000200 */
[----:B------:R-:W-:Y:S01]  /*cc60*/  LEA.HI.X.SX32 R67, R61, R64, 0x2, P6 ;  /* 0x000000403d437211 */ /* 0x000fe200030f16ff */
[----:B------:R-:W-:Y:S06]  /*cc70*/  BAR.SYNC.DEFER_BLOCKING 0x0 ;  /* 0x0000000000007b1d */ /* 0x000fec0000010000 */
[----:B------:R-:W4:Y:S02]  /*cc80*/  LDS.128 R60, [R0+UR7] ;  /* 0x00000007003c7984 */ /* 0x000f240008000c00 */
[----:B------:R-:W-:Y:S01]  /*cc90*/  BAR.SYNC.DEFER_BLOCKING 0x0 ;  /* 0x0000000000007b1d */ /* 0x000fe20000010000 */
[C---:B------:R-:W-:Y:S01]  /*cca0*/  ISETP.LT.AND P4, PT, R91.reuse, R155, !P2 ;  /* 0x0000009b5b00720c */ /* 0x040fe20005781270 */
[----:B-1----:R-:W-:Y:S01]  /*ccb0*/  IMAD R71, R91, R3, RZ ;  /* 0x000000035b477224 */ /* 0x002fe200078e02ff */
[----:B------:R-:W-:-:S03]  /*ccc0*/  LEA R68, P5, R65, R2, 0x2 ;  /* 0x0000000241447211 */ /* 0x000fc600078a10ff */
[----:B------:R-:W4:Y:S04]  /*ccd0*/  LDL.LU R91, [R1+0x118] ;  /* 0x00011800015b7983 */ /* 0x000f280000300800 */
[----:B------:R1:W-:Y:S01]  /*cce0*/  STSM.16.M88.4 [R88], R84 ;  /* 0x0000005458007844 */ /* 0x0003e20000000200 */
[----:B------:R-:W-:Y:S01]  /*ccf0*/  BAR.SYNC.DEFER_BLOCKING 0x0 ;  /* 0x0000000000007b1d */ /* 0x000fe20000010000 */
[----:B------:R-:W-:Y:S02]  /*cd00*/  LEA R70, P6, R71, R2, 0x2 ;  /* 0x0000000247467211 */ /* 0x000fe400078c10ff */
[-C--:B------:R-:W-:Y:S02]  /*cd10*/  LEA.HI.X.SX32 R69, R65, R64.reuse, 0x2, P5 ;  /* 0x0000004041457211 */ /* 0x080fe400028f16ff */
[----:B------:R-:W-:Y:S01]  /*cd20*/  LEA.HI.X.SX32 R71, R71, R64, 0x2, P6 ;  /* 0x0000004047477211 */ /* 0x000fe200030f16ff */
[-C--:B------:R-:W-:Y:S01]  /*cd30*/  IMAD R73, R94, R3.reuse, RZ ;  /* 0x000000035e497224 */ /* 0x080fe200078e02ff */
[----:B-1----:R-:W4:Y:S01]  /*cd40*/  LDL.LU R88, [R1+0x114] ;  /* 0x0001140001587983 */ /* 0x002f220000300800 */
[----:B------:R-:W-:-:S02]  /*cd50*/  IMAD R65, R93, R3, RZ ;  /* 0x000000035d417224 */ /* 0x000fc400078e02ff */
[----:B--2---:R-:W-:Y:S01]  /*cd60*/  IMAD R75, R90, R3, RZ ;  /* 0x000000035a4b7224 */ /* 0x004fe200078e02ff */
[----:B------:R-:W-:Y:S01]  /*cd70*/  LEA R72, P5, R73, R2, 0x2 ;  /* 0x0000000249487211 */ /* 0x000fe200078a10ff */
[----:B------:R1:W-:Y:S01]  /*cd80*/  @P3 STG.E desc[UR16][R66.64], R4 ;  /* 0x0000000442003986 */ /* 0x0003e2000c101910 */
[----:B------:R-:W-:-:S03]  /*cd90*/  ISETP.LT.AND P3, PT, R94, R155, !P2 ;  /* 0x0000009b5e00720c */ /* 0x000fc60005761270 */
[----:B------:R2:W-:Y:S01]  /*cda0*/  @P0 STG.E desc[UR16][R68.64], R5 ;  /* 0x0000000544000986 */ /* 0x0005e2000c101910 */
[----:B------:R-:W-:-:S03]  /*cdb0*/  ISETP.LT.AND P0, PT, R93, R155, !P2 ;  /* 0x0000009b5d00720c */ /* 0x000fc60005701270 */
[----:B------:R-:W-:Y:S01]  /*cdc0*/  @P4 STG.E desc[UR16][R70.64], R6 ;  /* 0x0000000646004986 */ /* 0x000fe2000c101910 */
[----:B------:R-:W-:-:S03]  /*cdd0*/  ISETP.LT.AND P4, PT, R90, R155, !P2 ;  /* 0x0000009b5a00720c */ /* 0x000fc60005781270 */
[----:B------:R-:W2:Y:S04]  /*cde0*/  LDL.LU R93, [R1+0x110] ;  /* 0x00011000015d7983 */ /* 0x000ea80000300800 */
[----:B------:R-:W2:Y:S01]  /*cdf0*/  LDL.LU R90, [R1+0x10c] ;  /* 0x00010c00015a7983 */ /* 0x000ea20000300800 */
[----:B------:R-:W-:Y:S01]  /*ce00*/  LEA.HI.X.SX32 R73, R73, R64, 0x2, P5 ;  /* 0x0000004049497211 */ /* 0x000fe200028f16ff */
[----:B---3--:R-:W-:-:S04]  /*ce10*/  IMAD R77, R89, R3, RZ ;  /* 0x00000003594d7224 */ /* 0x008fc800078e02ff */
[----:B------:R3:W-:Y:S01]  /*ce20*/  @P3 STG.E desc[UR16][R72.64], R7 ;  /* 0x0000000748003986 */ /* 0x0007e2000c101910 */
[----:B------:R-:W-:-:S03]  /*ce30*/  ISETP.LT.AND P3, PT, R89, R155, !P2 ;  /* 0x0000009b5900720c */ /* 0x000fc60005761270 */
[----:B------:R-:W3:Y:S01]  /*ce40*/  LDL.LU R89, [R1+0x108] ;  /* 0x0001080001597983 */ /* 0x000ee20000300800 */
[-C--:B-1----:R-:W-:Y:S02]  /*ce50*/  LEA R66, P6, R65, R2.reuse, 0x2 ;  /* 0x0000000241427211 */ /* 0x082fe400078c10ff */
[----:B------:R-:W-:Y:S02]  /*ce60*/  LEA R74, P5, R75, R2, 0x2 ;  /* 0x000000024b4a7211 */ /* 0x000fe400078a10ff */
[-C--:B------:R-:W-:Y:S01]  /*ce70*/  LEA.HI.X.SX32 R67, R65, R64.reuse, 0x2, P6 ;  /* 0x0000004041437211 */ /* 0x080fe200030f16ff */
[----:B----4-:R-:W-:Y:S01]  /*ce80*/  IMAD R65, R92, R3, RZ ;  /* 0x000000035c417224 */ /* 0x010fe200078e02ff */
[----:B------:R-:W-:-:S03]  /*ce90*/  LEA.HI.X.SX32 R75, R75, R64, 0x2, P5 ;  /* 0x000000404b4b7211 */ /* 0x000fc600028f16ff */
[----:B------:R1:W-:Y:S01]  /*cea0*/  @P0 STG.E desc[UR16][R66.64], R8 ;  /* 0x0000000842000986 */ /* 0x0003e2000c101910 */
[----:B------:R-:W-:Y:S02]  /*ceb0*/  ISETP.LT.AND P0, PT, R92, R155, !P2 ;  /* 0x0000009b5c00720c */ /* 0x000fe40005701270 */
[-C--:B------:R-:W-:Y:S01]  /*cec0*/  LEA R4, P6, R77, R2.reuse, 0x2 ;  /* 0x000000024d047211 */ /* 0x080fe200078c10ff */
[----:B------:R-:W4:Y:S01]  /*ced0*/  LDL.LU R92, [R1+0x104] ;  /* 0x00010400015c7983 */ /* 0x000f220000300800 */
[----:B--2---:R-:W-:Y:S02]  /*cee0*/  LEA R68, P5, R65, R2, 0x2 ;  /* 0x0000000241447211 */ /* 0x004fe400078a10ff */
[-C--:B------:R-:W-:Y:S01]  /*cef0*/  LEA.HI.X.SX32 R5, R77, R64.reuse, 0x2, P6 ;  /* 0x000000404d057211 */ /* 0x080fe200030f16ff */
[----:B------:R-:W-:Y:S01]  /*cf00*/  @P4 STG.E desc[UR16][R74.64], R9 ;  /* 0x000000094a004986 */ /* 0x000fe2000c101910 */
[----:B------:R-:W-:-:S03]  /*cf10*/  LEA.HI.X.SX32 R69, R65, R64, 0x2, P5 ;  /* 0x0000004041457211 */ /* 0x000fc600028f16ff */
[----:B------:R-:W-:Y:S04]  /*cf20*/  @P3 STG.E desc[UR16][R4.64], R10 ;  /* 0x0000000a04003986 */ /* 0x000fe8000c101910 */
[----:B------:R2:W-:Y:S01]  /*cf30*/  @P0 STG.E desc[UR16][R68.64], R11 ;  /* 0x0000000b44000986 */ /* 0x0005e2000c101910 */
[C---:B------:R-:W-:Y:S01]  /*cf40*/  ISETP.LT.AND P4, PT, R91.reuse, R155, !P2 ;  /* 0x0000009b5b00720c */ /* 0x040fe20005781270 */
[----:B---3--:R-:W-:Y:S02]  /*cf50*/  IMAD R7, R91, R3, RZ ;  /* 0x000000035b077224 */ /* 0x008fe400078e02ff */
[----:B------:R-:W3:Y:S03]  /*cf60*/  LDL.LU R91, [R1+0x100] ;  /* 0x00010000015b7983 */ /* 0x000ee60000300800 */
[----:B------:R-:W-:-:S04]  /*cf70*/  LEA R6, P6, R7, R2, 0x2 ;  /* 0x0000000207067211 */ /* 0x000fc800078c10ff */
[----:B------:R-:W-:-:S05]  /*cf80*/  LEA.HI.X.SX32 R7, R7, R64, 0x2, P6 ;  /* 0x0000004007077211 */ /* 0x000fca00030f16ff */
[----:B------:R4:W-:Y:S01]  /*cf90*/  @P4 STG.E desc[UR16][R6.64], R12 ;  /* 0x0000000c06004986 */ /* 0x0009e2000c101910 */
[C---:B------:R-:W-:Y:S01]  /*cfa0*/  ISETP.LT.AND P3, PT, R88.reuse, R155, !P2 ;  /* 0x0000009b5800720c */ /* 0x040fe20005761270 */
[----:B------:R-:W-:Y:S02]  /*cfb0*/  IMAD R65, R88, R3, RZ ;  /* 0x0000000358417224 */ /* 0x000fe400078e02ff */
[----:B------:R-:W3:Y:S03]  /*cfc0*/  LDL.LU R88, [R1+0xfc] ;  /* 0x0000fc0001587983 */ /* 0x000ee60000300800 */
[----:B-1----:R-:W-:-:S04]  /*cfd0*/  LEA R66, P5, R65, R2, 0x2 ;  /* 0x0000000241427211 */ /* 0x002fc800078a10ff */
[----:B------:R-:W-:Y:S01]  /*cfe0*/  LEA.HI.X.SX32 R67, R65, R64, 0x2, P5 ;  /* 0x0000004041437211 */ /* 0x000fe200028f16ff */
[C---:B------:R-:W-:Y:S01]  /*cff0*/  IMAD R71, R93.reuse, R3, RZ ;  /* 0x000000035d477224 */ /* 0x040fe200078e02ff */
[----:B------:R-:W-:Y:S02]  /*d000*/  ISETP.LT.AND P0, PT, R93, R155, !P2 ;  /* 0x0000009b5d00720c */ /* 0x000fe40005701270 */
[----:B------:R-:W3:Y:S01]  /*d010*/  LDL.LU R93, [R1+0xf8] ;  /* 0x0000f800015d7983 */ /* 0x000ee20000300800 */
[C---:B------:R-:W-:Y:S01]  /*d020*/  IMAD R73, R90.reuse, R3, RZ ;  /* 0x000000035a497224 */ /* 0x040fe200078e02ff */
[-C--:B------:R-:W-:Y:S02]  /*d030*/  ISETP.LT.AND P4, PT, R90, R155.reuse, !P2 ;  /* 0x0000009b5a00720c */ /* 0x080fe40005781270 */
[----:B------:R-:W3:Y:S04]  /*d040*/  LDL.LU R90, [R1+0xf4] ;  /* 0x0000f400015a7983 */ /* 0x000ee80000300800 */
[----:B------:R1:W-:Y:S01]  /*d050*/  @P3 STG.E desc[UR16][R66.64], R13 ;  /* 0x0000000d42003986 */ /* 0x0003e2000c101910 */
[C---:B------:R-:W-:Y:S01]  /*d060*/  ISETP.LT.AND P3, PT, R89.reuse, R155, !P2 ;  /* 0x0000009b5900720c */ /* 0x040fe20005761270 */
[----:B--2---:R-:W-:-:S02]  /*d070*/  IMAD R11, R89, R3, RZ ;  /* 0x00000003590b7224 */ /* 0x004fc400078e02ff */
[----:B------:R-:W2:Y:S01]  /*d080*/  LDL.LU R89, [R1+0xf0] ;  /* 0x0000f00001597983 */ /* 0x000ea20000300800 */
[-C--:B------:R-:W-:Y:S02]  /*d090*/  LEA R8, P6, R71, R2.reuse, 0x2 ;  /* 0x0000000247087211 */ /* 0x080fe400078c10ff */
[----:B------:R-:W-:Y:S02]  /*d0a0*/  LEA R4, P5, R73, R2, 0x2 ;  /* 0x0000000249047211 */ /* 0x000fe400078a10ff */
[-C--:B------:R-:W-:Y:S02]  /*d0b0*/  LEA.HI.X.SX32 R9, R71, R64.reuse, 0x2, P6 ;  /* 0x0000004047097211 */ /* 0x080fe400030f16ff */
[----:B------:R-:W-:-:S03]  /*d0c0*/  LEA.HI.X.SX32 R5, R73, R64, 0x2, P5 ;  /* 0x0000004049057211 */ /* 0x000fc600028f16ff */
[----:B------:R1:W-:Y:S01]  /*d0d0*/  @P0 STG.E desc[UR16][R8.64], R14 ;  /* 0x0000000e08000986 */ /* 0x0003e2000c101910 */
[C---:B----4-:R-:W-:Y:S01]  /*d0e0*/  ISETP.LT.AND P0, PT, R92.reuse, R155, !P2 ;  /* 0x0000009b5c00720c */ /* 0x050fe20005701270 */
[----:B------:R-:W-:Y:S01]  /*d0f0*/  IMAD R65, R92, R3, RZ ;  /* 0x000000035c417224 */ /* 0x000fe200078e02ff */
[C---:B------:R-:W-:Y:S01]  /*d100*/  LEA R6, P6, R11.reuse, R2, 0x2 ;  /* 0x000000020b067211 */ /* 0x040fe200078c10ff */
[----:B------:R-:W4:Y:S03]  /*d110*/  LDL.LU R92, [R1+0xec] ;  /* 0x0000ec00015c7983 */ /* 0x000f260000300800 */
[----:B------:R-:W-:Y:S01]  /*d120*/  LEA.HI.X.SX32 R7, R11, R64, 0x2, P6 ;  /* 0x000000400b077211 */ /* 0x000fe200030f16ff */
[----:B------:R1:W-:Y:S01]  /*d130*/  @P4 STG.E desc[UR16][R4.64], R15 ;  /* 0x0000000f04004986 */ /* 0x0003e2000c101910 */
[----:B------:R-:W-:-:S03]  /*d140*/  LEA R10, P5, R65, R2, 0x2 ;  /* 0x00000002410a7211 */ /* 0x000fc600078a10ff */
[----:B------:R-:W-:Y:S01]  /*d150*/  @P3 STG.E desc[UR16][R6.64], R16 ;  /* 0x0000001006003986 */ /* 0x000fe2000c101910 */
[----:B------:R-:W-:-:S05]  /*d160*/  LEA.HI.X.SX32 R11, R65, R64, 0x2, P5 ;  /* 0x00000040410b7211 */ /* 0x000fca00028f16ff */
[----:B------:R-:W-:Y:S01]  /*d170*/  @P0 STG.E desc[UR16][R10.64], R17 ;  /* 0x000000110a000986 */ /* 0x000fe2000c101910 */
[C---:B---3--:R-:W-:Y:S01]  /*d180*/  IMAD R69, R91.reuse, R3, RZ ;  /* 0x000000035b457224 */ /* 0x048fe200078e02ff */
[----:B------:R-:W-:Y:S02]  /*d190*/  ISETP.LT.AND P4, PT, R91, R155, !P2 ;  /* 0x0000009b5b00720c */ /* 0x000fe40005781270 */
[----:B------:R-:W3:Y:S02]  /*d1a0*/  LDL.LU R91, [R1+0xe8] ;  /* 0x0000e800015b7983 */ /* 0x000ee40000300800 */
[----:B------:R-:W-:-:S04]  /*d1b0*/  LEA R12, P6, R69, R2, 0x2 ;  /* 0x00000002450c7211 */ /* 0x000fc800078c10ff */
[----:B-1----:R-:W-:-:S05]  /*d1c0*/  LEA.HI.X.SX32 R13, R69, R64, 0x2, P6 ;  /* 0x00000040450d7211 */ /* 0x002fca00030f16ff */
[----:B------:R1:W-:Y:S01]  /*d1d0*/  @P4 STG.E desc[UR16][R12.64], R18 ;  /* 0x000000120c004986 */ /* 0x0003e2000c101910 */
[C---:B------:R-:W-:Y:S01]  /*d1e0*/  IMAD R67, R88.reuse, R3, RZ ;  /* 0x0000000358437224 */ /* 0x040fe200078e02ff */
[----:B------:R-:W-:Y:S02]  /*d1f0*/  ISETP.LT.AND P3, PT, R88, R155, !P2 ;  /* 0x0000009b5800720c */ /* 0x000fe40005761270 */
[----:B------:R-:W3:Y:S04]  /*d200*/  LDL.LU R88, [R1+0xe4] ;  /* 0x0000e40001587983 */ /* 0x000ee80000300800 */
[----:B------:R-:W3:Y:S01]  /*d210*/  LDL.LU R14, [R1+0xe0] ;  /* 0x0000e000010e7983 */ /* 0x000ee20000300800 */
[----:B------:R-:W-:-:S04]  /*d220*/  LEA R8, P5, R67, R2, 0x2 ;  /* 0x0000000243087211 */ /* 0x000fc800078a10ff */
[----:B------:R-:W-:-:S05]  /*d230*/  LEA.HI.X.SX32 R9, R67, R64, 0x2, P5 ;  /* 0x0000004043097211 */ /* 0x000fca00028f16ff */
[----:B------:R3:W-:Y:S01]  /*d240*/  @P3 STG.E desc[UR16][R8.64], R19 ;  /* 0x0000001308003986 */ /* 0x0007e2000c101910 */
[C---:B------:R-:W-:Y:S01]  /*d250*/  ISETP.LT.AND P4, PT, R90.reuse, R155, !P2 ;  /* 0x0000009b5a00720c */ /* 0x040fe20005781270 */
[-C--:B------:R-:W-:Y:S02]  /*d260*/  IMAD R15, R90, R3.reuse, RZ ;  /* 0x000000035a0f7224 */ /* 0x080fe400078e02ff */
[----:B------:R-:W3:Y:S01]  /*d270*/  LDL.LU R90, [R1+0xdc] ;  /* 0x0000dc00015a7983 */ /* 0x000ee20000300800 */
[C---:B--2---:R-:W-:Y:S01]  /*d280*/  IMAD R65, R89.reuse, R3, RZ ;  /* 0x0000000359417224 */ /* 0x044fe200078e02ff */
[----:B------:R-:W-:Y:S02]  /*d290*/  ISETP.LT.AND P3, PT, R89, R155, !P2 ;  /* 0x0000009b5900720c */ /* 0x000fe40005761270 */
[----:B------:R-:W2:Y:S04]  /*d2a0*/  LDL.LU R89, [R1+0xd4] ;  /* 0x0000d40001597983 */ /* 0x000ea80000300800 */
[----:B-1----:R-:W2:Y:S04]  /*d2b0*/  LDL.LU R18, [R1+0xd0] ;  /* 0x0000d00001127983 */ /* 0x002ea80000300800 */
[----:B------:R-:W2:Y:S01]  /*d2c0*/  LDL.LU R16, [R1+0xcc] ;  /* 0x0000cc0001107983 */ /* 0x000ea20000300800 */
[C---:B------:R-:W-:Y:S01]  /*d2d0*/  IMAD R5, R93.reuse, R3, RZ ;  /* 0x000000035d057224 */ /* 0x040fe200078e02ff */
[----:B------:R-:W-:-:S04]  /*d2e0*/  ISETP.LT.AND P0, PT, R93, R155, !P2 ;  /* 0x0000009b5d00720c */ /* 0x000fc80005701270 */
[-C--:B------:R-:W-:Y:S02]  /*d2f0*/  LEA R4, P6, R5, R2.reuse, 0x2 ;  /* 0x0000000205047211 */ /* 0x080fe400078c10ff */
[----:B------:R-:W-:Y:S02]  /*d300*/  LEA R6, P5, R15, R2, 0x2 ;  /* 0x000000020f067211 */ /* 0x000fe400078a10ff */
[----:B------:R-:W-:Y:S01]  /*d310*/  LEA.HI.X.SX32 R5, R5, R64, 0x2, P6 ;  /* 0x0000004005057211 */ /* 0x000fe200030f16ff */
[C---:B----4-:R-:W-:Y:S01]  /*d320*/  IMAD R17, R92.reuse, R3, RZ ;  /* 0x000000035c117224 */ /* 0x050fe200078e02ff */
[----:B------:R-:W-:Y:S02]  /*d330*/  LEA R10, P6, R65, R2, 0x2 ;  /* 0x00000002410a7211 */ /* 0x000fe400078c10ff */
[----:B------:R-:W-:Y:S01]  /*d340*/  LEA.HI.X.SX32 R7, R15, R64, 0x2, P5 ;  /* 0x000000400f077211 */ /* 0x000fe200028f16ff */
[----:B------:R1:W-:Y:S01]  /*d350*/  @P0 STG.E desc[UR16][R4.64], R20 ;  /* 0x0000001404000986 */ /* 0x0003e2000c101910 */
[----:B------:R-:W-:-:S02]  /*d360*/  ISETP.LT.AND P0, PT, R92, R155, !P2 ;  /* 0x0000009b5c00720c */ /* 0x000fc40005701270 */
[----:B------:R-:W-:Y:S01]  /*d370*/  LEA R12, P5, R17, R2, 0x2 ;  /* 0x00000002110c7211 */ /* 0x000fe200078a10ff */
[----:B------:R-:W-:Y:S01]  /*d380*/  @P4 STG.E desc[UR16][R6.64], R21 ;  /* 0x0000001506004986 */ /* 0x000fe2000c101910 */
[-C--:B------:R-:W-:Y:S02]  /*d390*/  LEA.HI.X.SX32 R11, R65, R64.reuse, 0x2, P6 ;  /* 0x00000040410b7211 */ /* 0x080fe400030f16ff */
[----:B------:R-:W-:-:S03]  /*d3a0*/  LEA.HI.X.SX32 R13, R17, R64, 0x2, P5 ;  /* 0x00000040110d7211 */ /* 0x000fc600028f16ff */
[----:B------:R4:W-:Y:S04]  /*d3b0*/  @P3 STG.E desc[UR16][R10.64], R22 ;  /* 0x000000160a003986 */ /* 0x0009e8000c101910 */
[----:B------:R2:W-:Y:S01]  /*d3c0*/  @P0 STG.E desc[UR16][R12.64], R23 ;  /* 0x000000170c000986 */ /* 0x0005e2000c101910 */
[C---:B---3--:R-:W-:Y:S01]  /*d3d0*/  IMAD R9, R91.reuse, R3, RZ ;  /* 0x000000035b097224 */ /* 0x048fe200078e02ff */
[----:B------:R-:W-:-:S04]  /*d3e0*/  ISETP.LT.AND P4, PT, R91, R155, !P2 ;  /* 0x0000009b5b00720c */ /* 0x000fc80005781270 */
[----:B-1----:R-:W-:-:S04]  /*d3f0*/  LEA R4, P6, R9, R2, 0x2 ;  /* 0x0000000209047211 */ /* 0x002fc800078c10ff */
[----:B------:R-:W-:-:S05]  /*d400*/  LEA.HI.X.SX32 R5, R9, R64, 0x2, P6 ;  /* 0x0000004009057211 */ /* 0x000fca00030f16ff */
[----:B------:R1:W-:Y:S01]  /*d410*/  @P4 STG.E desc[UR16][R4.64], R24 ;  /* 0x0000001804004986 */ /* 0x0003e2000c101910 */
[C---:B------:R-:W-:Y:S01]  /*d420*/  ISETP.LT.AND P3, PT, R88.reuse, R155, !P2 ;  /* 0x0000009b5800720c */ /* 0x040fe20005761270 */
[-C--:B------:R-:W-:Y:S02]  /*d430*/  IMAD R15, R88, R3.reuse, RZ ;  /* 0x00000003580f7224 */ /* 0x080fe400078e02ff */
[----:B------:R-:W3:Y:S01]  /*d440*/  LDL.LU R88, [R1+0xc8] ;  /* 0x0000c80001587983 */ /* 0x000ee20000300800 */
[C---:B------:R-:W-:Y:S01]  /*d450*/  IMAD R17, R14.reuse, R3, RZ ;  /* 0x000000030e117224 */ /* 0x040fe200078e02ff */
[----:B------:R-:W-:Y:S02]  /*d460*/  ISETP.LT.AND P0, PT, R14, R155, !P2 ;  /* 0x0000009b0e00720c */ /* 0x000fe40005701270 */
[----:B------:R-:W3:Y:S01]  /*d470*/  LDL.LU R14, [R1+0xc4] ;  /* 0x0000c400010e7983 */ /* 0x000ee20000300800 */
[----:B------:R-:W-:-:S03]  /*d480*/  LEA R8, P5, R15, R2, 0x2 ;  /* 0x000000020f087211 */ /* 0x000fc600078a10ff */
[----:B----4-:R-:W4:Y:S01]  /*d490*/  LDL.LU R22, [R1+0xc0] ;  /* 0x0000c00001167983 */ /* 0x010f220000300800 */
[----:B------:R-:W-:Y:S02]  /*d4a0*/  LEA R6, P6, R17, R2, 0x2 ;  /* 0x0000000211067211 */ /* 0x000fe400078c10ff */
[-C--:B------:R-:W-:Y:S01]  /*d4b0*/  LEA.HI.X.SX32 R9, R15, R64.reuse, 0x2, P5 ;  /* 0x000000400f097211 */ /* 0x080fe200028f16ff */
[----:B------:R-:W4:Y:S01]  /*d4c0*/  LDL.LU R21, [R1+0xbc] ;  /* 0x0000bc0001157983 */ /* 0x000f220000300800 */
[----:B------:R-:W-:Y:S01]  /*d4d0*/  LEA.HI.X.SX32 R7, R17, R64, 0x2, P6 ;  /* 0x0000004011077211 */ /* 0x000fe200030f16ff */
[C---:B------:R-:W-:Y:S01]  /*d4e0*/  IMAD R19, R90.reuse, R3, RZ ;  /* 0x000000035a137224 */ /* 0x040fe200078e02ff */
[----:B------:R-:W-:-:S04]  /*d4f0*/  ISETP.LT.AND P4, PT, R90, R155, !P2 ;  /* 0x0000009b5a00720c */ /* 0x000fc80005781270 */
[C---:B------:R-:W-:Y:S01]  /*d500*/  LEA R10, P5, R19.reuse, R2, 0x2 ;  /* 0x00000002130a7211 */ /* 0x040fe200078a10ff */
[----:B------:R1:W-:Y:S03]  /*d510*/  @P3 STG.E desc[UR16][R8.64], R25 ;  /* 0x0000001908003986 */ /* 0x0003e6000c101910 */
[----:B------:R-:W-:Y:S01]  /*d520*/  LEA.HI.X.SX32 R11, R19, R64, 0x2, P5 ;  /* 0x00000040130b7211 */ /* 0x000fe200028f16ff */
[----:B------:R-:W-:Y:S01]  /*d530*/  @P0 STG.E desc[UR16][R6.64], R26 ;  /* 0x0000001a06000986 */ /* 0x000fe2000c101910 */
[C---:B--2---:R-:W-:Y:S01]  /*d540*/  ISETP.LT.AND P0, PT, R18.reuse, R155, !P2 ;  /* 0x0000009b1200720c */ /* 0x044fe20005701270 */
[-C--:B------:R-:W-:Y:S02]  /*d550*/  IMAD R15, R18, R3.reuse, RZ ;  /* 0x00000003120f7224 */ /* 0x080fe400078e02ff */
[----:B------:R2:W-:Y:S01]  /*d560*/  @P4 STG.E desc[UR16][R10.64], R27 ;  /* 0x0000001b0a004986 */ /* 0x0005e2000c101910 */
[C---:B------:R-:W-:Y:S01]  /*d570*/  IMAD R17, R16.reuse, R3, RZ ;  /* 0x0000000310117224 */ /* 0x040fe200078e02ff */
[----:B------:R-:W-:-:S02]  /*d580*/  ISETP.LT.AND P4, PT, R16, R155, !P2 ;  /* 0x0000009b1000720c */ /* 0x000fc40005781270 */
[----:B------:R-:W4:Y:S04]  /*d590*/  LDL.LU R18, [R1+0xb8] ;  /* 0x0000b80001127983 */ /* 0x000f280000300800 */
[----:B------:R-:W4:Y:S04]  /*d5a0*/  LDL.LU R20, [R1+0x1bc] ;  /* 0x0001bc0001147983 */ /* 0x000f280000300800 */
[----:B------:R-:W4:Y:S01]  /*d5b0*/  LDL.LU R16, [R1+0xb4] ;  /* 0x0000b40001107983 */ /* 0x000f220000300800 */
[C---:B------:R-:W-:Y:S01]  /*d5c0*/  IMAD R13, R89.reuse, R3, RZ ;  /* 0x00000003590d7224 */ /* 0x040fe200078e02ff */
[----:B------:R-:W-:-:S02]  /*d5d0*/  ISETP.LT.AND P3, PT, R89, R155, !P2 ;  /* 0x0000009b5900720c */ /* 0x000fc40005761270 */
[-C--:B------:R-:W-:Y:S02]  /*d5e0*/  LEA R12, P5, R15, R2.reuse, 0x2 ;  /* 0x000000020f0c7211 */ /* 0x080fe400078a10ff */
[----:B-1----:R-:W-:-:S04]  /*d5f0*/  LEA R4, P6, R13, R2, 0x2 ;  /* 0x000000020d047211 */ /* 0x002fc800078c10ff */
[----:B------:R-:W-:Y:S02]  /*d600*/  LEA.HI.X.SX32 R5, R13, R64, 0x2, P6 ;  /* 0x000000400d057211 */ /* 0x000fe400030f16ff */
[----:B------:R-:W-:Y:S02]  /*d610*/  LEA R8, P6, R17, R2, 0x2 ;  /* 0x0000000211087211 */ /* 0x000fe400078c10ff */
[-C--:B------:R-:W-:Y:S01]  /*d620*/  LEA.HI.X.SX32 R13, R15, R64.reuse, 0x2, P5 ;  /* 0x000000400f0d7211 */ /* 0x080fe200028f16ff */
[----:B------:R1:W-:Y:S01]  /*d630*/  @P3 STG.E desc[UR16][R4.64], R28 ;  /* 0x0000001c04003986 */ /* 0x0003e2000c101910 */
[----:B------:R-:W-:-:S03]  /*d640*/  LEA.HI.X.SX32 R9, R17, R64, 0x2, P6 ;  /* 0x0000004011097211 */ /* 0x000fc600030f16ff */
[----:B------:R1:W-:Y:S04]  /*d650*/  @P0 STG.E desc[UR16][R12.64], R29 ;  /* 0x0000001d0c000986 */ /* 0x0003e8000c101910 */
[----:B------:R1:W-:Y:S01]  /*d660*/  @P4 STG.E desc[UR16][R8.64], R30 ;  /* 0x0000001e08004986 */ /* 0x0003e2000c101910 */
[C---:B---3--:R-:W-:Y:S01]  /*d670*/  IMAD R19, R88.reuse, R3, RZ ;  /* 0x0000000358137224 */ /* 0x048fe200078e02ff */
[----:B------:R-:W-:Y:S01]  /*d680*/  ISETP.LT.AND P3, PT, R88, R155, !P2 ;  /* 0x0000009b5800720c */ /* 0x000fe20005761270 */
[----:B--2---:R-:W-:-:S03]  /*d690*/  IMAD R11, R14, R3, RZ ;  /* 0x000000030e0b7224 */ /* 0x004fc600078e02ff */
[C---:B------:R-:W-:Y:S02]  /*d6a0*/  LEA R6, P5, R19.reuse, R2, 0x2 ;  /* 0x0000000213067211 */ /* 0x040fe400078a10ff */
[----:B------:R-:W-:Y:S01]  /*d6b0*/  ISETP.LT.AND P0, PT, R14, R155, !P2 ;  /* 0x0000009b0e00720c */ /* 0x000fe20005701270 */
[C---:B----4-:R-:W-:Y:S01]  /*d6c0*/  IMAD R15, R22.reuse, R3, RZ ;  /* 0x00000003160f7224 */ /* 0x050fe200078e02ff */
[----:B------:R-:W-:Y:S01]  /*d6d0*/  LEA.HI.X.SX32 R7, R19, R64, 0x2, P5 ;  /* 0x0000004013077211 */ /* 0x000fe200028f16ff */
[----:B------:R-:W2:Y:S01]  /*d6e0*/  LDL.LU R14, [R1+0x1b8] ;  /* 0x0001b800010e7983 */ /* 0x000ea20000300800 */
[----:B-1----:R-:W-:Y:S02]  /*d6f0*/  LEA R4, P4, R11, R2, 0x2 ;  /* 0x000000020b047211 */ /* 0x002fe400078810ff */
[----:B------:R-:W-:Y:S01]  /*d700*/  ISETP.LT.AND P5, PT, R22, R155, !P2 ;  /* 0x0000009b1600720c */ /* 0x000fe200057a1270 */
[----:B------:R-:W-:Y:S01]  /*d710*/  IMAD R13, R21, R3, RZ ;  /* 0x00000003150d7224 */ /* 0x000fe200078e02ff */
[----:B------:R-:W-:-:S02]  /*d720*/  LEA.HI.X.SX32 R5, R11, R64, 0x2, P4 ;  /* 0x000000400b057211 */ /* 0x000fc400020f16ff */
[C---:B------:R-:W-:Y:S01]  /*d730*/  LEA R10, P6, R15.reuse, R2, 0x2 ;  /* 0x000000020f0a7211 */ /* 0x040fe200078c10ff */
[----:B------:R1:W-:Y:S03]  /*d740*/  @P3 STG.E desc[UR16][R6.64], R31 ;  /* 0x0000001f06003986 */ /* 0x0003e6000c101910 */
[----:B------:R-:W-:Y:S01]  /*d750*/  LEA.HI.X.SX32 R11, R15, R64, 0x2, P6 ;  /* 0x000000400f0b7211 */ /* 0x000fe200030f16ff */
[----:B------:R3:W-:Y:S01]  /*d760*/  @P0 STG.E desc[UR16][R4.64], R32 ;  /* 0x0000002004000986 */ /* 0x0007e2000c101910 */
[----:B------:R-:W-:-:S03]  /*d770*/  LEA R8, P0, R13, R2, 0x2 ;  /* 0x000000020d087211 */ /* 0x000fc600078010ff */
[----:B------:R-:W4:Y:S01]  /*d780*/  LDL.LU R12, [R1+0x1b4] ;  /* 0x0001b400010c7983 */ /* 0x000f220000300800 */
[----:B------:R-:W-:-:S03]  /*d790*/  LEA.HI.X.SX32 R9, R13, R64, 0x2, P0 ;  /* 0x000000400d097211 */ /* 0x000fc600000f16ff */
[----:B------:R-:W4:Y:S04]  /*d7a0*/  LDL.LU R19, [R1+0x1b0] ;  /* 0x0001b00001137983 */ /* 0x000f280000300800 */
[----:B------:R3:W-:Y:S01]  /*d7b0*/  @P5 STG.E desc[UR16][R10.64], R33 ;  /* 0x000000210a005986 */ /* 0x0007e2000c101910 */
[C---:B------:R-:W-:Y:S01]  /*d7c0*/  ISETP.LT.AND P4, PT, R18.reuse, R155, !P2 ;  /* 0x0000009b1200720c */ /* 0x040fe20005781270 */
[-C--:B------:R-:W-:Y:S02]  /*d7d0*/  IMAD R15, R18, R3.reuse, RZ ;  /* 0x00000003120f7224 */ /* 0x080fe400078e02ff */
[----:B------:R-:W4:Y:S04]  /*d7e0*/  LDL.LU R18, [R1+0x1ac] ;  /* 0x0001ac0001127983 */ /* 0x000f280000300800 */
[----:B------:R-:W4:Y:S01]  /*d7f0*/  LDL.LU R17, [R1+0x1a8] ;  /* 0x0001a80001117983 */ /* 0x000f220000300800 */
[C---:B------:R-:W-:Y:S01]  /*d800*/  IMAD R13, R16.reuse, R3, RZ ;  /* 0x00000003100d7224 */ /* 0x040fe200078e02ff */
[----:B------:R-:W-:-:S02]  /*d810*/  ISETP.LT.AND P5, PT, R16, R155, !P2 ;  /* 0x0000009b1000720c */ /* 0x000fc400057a1270 */
[----:B------:R-:W4:Y:S01]  /*d820*/  LDL.LU R16, [R1+0x1a4] ;  /* 0x0001a40001107983 */ /* 0x000f220000300800 */
[----:B------:R-:W-:Y:S02]  /*d830*/  ISETP.LT.AND P3, PT, R21, R155, !P2 ;  /* 0x0000009b1500720c */ /* 0x000fe40005761270 */
[----:B-1----:R-:W-:-:S04]  /*d840*/  LEA R6, P6, R15, R2, 0x2 ;  /* 0x000000020f067211 */ /* 0x002fc800078c10ff */
[----:B------:R-:W-:Y:S01]  /*d850*/  LEA.HI.X.SX32 R7, R15, R64, 0x2, P6 ;  /* 0x000000400f077211 */ /* 0x000fe200030f16ff */
[----:B------:R-:W-:-:S06]  /*d860*/  IMAD R15, R3, 0x2, R13 ;  /* 0x00000002030f7824 */ /* 0x000fcc00078e020d */
[----:B------:R1:W-:Y:S01]  /*d870*/  @P3 STG.E desc[UR16][R8.64], R34 ;  /* 0x0000002208003986 */ /* 0x0003e2000c101910 */
[-C--:B---3--:R-:W-:Y:S02]  /*d880*/  LEA R4, P3, R13, R2.reuse, 0x2 ;  /* 0x000000020d047211 */ /* 0x088fe400078610ff */
[----:B------:R-:W-:Y:S02]  /*d890*/  LEA R10, P6, R15, R2, 0x2 ;  /* 0x000000020f0a7211 */ /* 0x000fe400078c10ff */
[-C--:B------:R-:W-:Y:S01]  /*d8a0*/  LEA.HI.X.SX32 R5, R13, R64.reuse, 0x2, P3 ;  /* 0x000000400d057211 */ /* 0x080fe200018f16ff */
[----:B------:R-:W-:Y:S01]  /*d8b0*/  IMAD R13, R3, 0x2, R15 ;  /* 0x00000002030d7824 */ /* 0x000fe200078e020f */
[----:B------:R-:W-:Y:S01]  /*d8c0*/  ISETP.LT.AND P0, PT, R20, R155, !P2 ;  /* 0x0000009b1400720c */ /* 0x000fe20005701270 */
[----:B------:R3:W-:Y:S01]  /*d8d0*/  @P4 STG.E desc[UR16][R6.64], R35 ;  /* 0x0000002306004986 */ /* 0x0007e2000c101910 */
[----:B------:R-:W-:Y:S01]  /*d8e0*/  LEA.HI.X.SX32 R11, R15, R64, 0x2, P6 ;  /* 0x000000400f0b7211 */ /* 0x000fe200030f16ff */
[----:B------:R-:W-:-:S02]  /*d8f0*/  IMAD R15, R3, 0x2, R13 ;  /* 0x00000002030f7824 */ /* 0x000fc400078e020d */
[----:B------:R3:W-:Y:S01]  /*d900*/  @P5 STG.E desc[UR16][R4.64], R36 ;  /* 0x0000002404005986 */ /* 0x0007e2000c101910 */
[----:B-1----:R-:W-:-:S04]  /*d910*/  LEA R8, P5, R13, R2, 0x2 ;  /* 0x000000020d087211 */ /* 0x002fc800078a10ff */
[----:B------:R-:W-:Y:S01]  /*d920*/  LEA.HI.X.SX32 R9, R13, R64, 0x2, P5 ;  /* 0x000000400d097211 */ /* 0x000fe200028f16ff */
[----:B------:R-:W-:Y:S01]  /*d930*/  IMAD R13, R3, 0x2, R15 ;  /* 0x00000002030d7824 */ /* 0x000fe200078e020f */
[C---:B---3--:R-:W-:Y:S01]  /*d940*/  LEA R6, P6, R15.reuse, R2, 0x2 ;  /* 0x000000020f067211 */ /* 0x048fe200078c10ff */
[----:B------:R1:W-:Y:S03]  /*d950*/  @P1 STG.E desc[UR16][R10.64], R37 ;  /* 0x000000250a001986 */ /* 0x0003e6000c101910 */
[----:B------:R-:W-:Y:S01]  /*d960*/  LEA.HI.X.SX32 R7, R15, R64, 0x2, P6 ;  /* 0x000000400f077211 */ /* 0x000fe200030f16ff */
[----:B------:R3:W-:Y:S01]  /*d970*/  @P0 STG.E desc[UR16][R8.64], R38 ;  /* 0x0000002608000986 */ /* 0x0007e2000c101910 */
[----:B------:R-:W-:-:S04]  /*d980*/  LEA R4, P0, R13, R2, 0x2 ;  /* 0x000000020d047211 */ /* 0x000fc800078010ff */
[----:B------:R-:W-:Y:S02]  /*d990*/  LEA.HI.X.SX32 R5, R13, R64, 0x2, P0 ;  /* 0x000000400d057211 */ /* 0x000fe400000f16ff */
[-C--:B--2---:R-:W-:Y:S02]  /*d9a0*/  ISETP.LT.AND P4, PT, R14, R155.reuse, !P2 ;  /* 0x0000009b0e00720c */ /* 0x084fe40005781270 */
[----:B------:R-:W2:Y:S11]  /*d9b0*/  LDL.LU R14, [R1+0x1a0] ;  /* 0x0001a000010e7983 */ /* 0x000eb60000300800 */
[----:B------:R3:W-:Y:S01]  /*d9c0*/  @P4 STG.E desc[UR16][R6.64], R39 ;  /* 0x0000002706004986 */ /* 0x0007e2000c101910 */
[----:B----4-:R-:W-:-:S03]  /*d9d0*/  ISETP.LT.AND P3, PT, R12, R155, !P2 ;  /* 0x0000009b0c00720c */ /* 0x010fc60005761270 */
[----:B------:R-:W4:Y:S01]  /*d9e0*/  LDL.LU R12, [R1+0x19c] ;  /* 0x00019c00010c7983 */ /* 0x000f220000300800 */
[----:B------:R-:W-:-:S03]  /*d9f0*/  ISETP.LT.AND P5, PT, R19, R155, !P2 ;  /* 0x0000009b1300720c */ /* 0x000fc600057a1270 */
[----:B------:R-:W4:Y:S01]  /*da00*/  LDL.LU R19, [R1+0x198] ;  /* 0x0001980001137983 */ /* 0x000f220000300800 */
[----:B------:R-:W-:-:S03]  /*da10*/  ISETP.LT.AND P1, PT, R18, R155, !P2 ;  /* 0x0000009b1200720c */ /* 0x000fc60005721270 */
[----:B------:R-:W4:Y:S01]  /*da20*/  LDL.LU R18, [R1+0x194] ;  /* 0x0001940001127983 */ /* 0x000f220000300800 */
[----:B------:R-:W-:-:S03]  /*da30*/  ISETP.LT.AND P4, PT, R17, R155, !P2 ;  /* 0x0000009b1100720c */ /* 0x000fc60005781270 */
[----:B------:R-:W4:Y:S01]  /*da40*/  LDL.LU R17, [R1+0x190] ;  /* 0x0001900001117983 */ /* 0x000f220000300800 */
[----:B------:R-:W-:-:S03]  /*da50*/  ISETP.LT.AND P0, PT, R16, R155, !P2 ;  /* 0x0000009b1000720c */ /* 0x000fc60005701270 */
[----:B------:R-:W4:Y:S01]  /*da60*/  LDL.LU R16, [R1+0x18c] ;  /* 0x00018c0001107983 */ /* 0x000f220000300800 */
[----:B------:R-:W-:-:S04]  /*da70*/  IMAD R15, R3, 0x2, R13 ;  /* 0x00000002030f7824 */ /* 0x000fc800078e020d */
[----:B------:R-:W-:Y:S01]  /*da80*/  IMAD R13, R3, 0x2, R15 ;  /* 0x00000002030d7824 */ /* 0x000fe200078e020f */
[C---:B-1----:R-:W-:Y:S01]  /*da90*/  LEA R10, P6, R15.reuse, R2, 0x2 ;  /* 0x000000020f0a7211 */ /* 0x042fe200078c10ff */
[----:B------:R1:W-:Y:S03]  /*daa0*/  @P3 STG.E desc[UR16][R4.64], R40 ;  /* 0x0000002804003986 */ /* 0x0003e6000c101910 */
[----:B------:R-:W-:Y:S01]  /*dab0*/  LEA.HI.X.SX32 R11, R15, R64, 0x2, P6 ;  /* 0x000000400f0b7211 */ /* 0x000fe200030f16ff */
[----:B------:R-:W-:Y:S01]  /*dac0*/  IMAD R15, R3, 0x2, R13 ;  /* 0x00000002030f7824 */ /* 0x000fe200078e020d */
[----:B---3--:R-:W-:-:S04]  /*dad0*/  LEA R8, P3, R13, R2, 0x2 ;  /* 0x000000020d087211 */ /* 0x008fc800078610ff */
[----:B------:R-:W-:Y:S02]  /*dae0*/  LEA R6, P6, R15, R2, 0x2 ;  /* 0x000000020f067211 */ /* 0x000fe400078c10ff */
[-C--:B------:R-:W-:Y:S01]  /*daf0*/  LEA.HI.X.SX32 R9, R13, R64.reuse, 0x2, P3 ;  /* 0x000000400d097211 */ /* 0x080fe200018f16ff */
[----:B------:R-:W-:Y:S01]  /*db00*/  IMAD R13, R3, 0x2, R15 ;  /* 0x00000002030d7824 */ /* 0x000fe200078e020f */
[----:B------:R3:W-:Y:S01]  /*db10*/  @P5 STG.E desc[UR16][R10.64], R41 ;  /* 0x000000290a005986 */ /* 0x0007e2000c101910 */
[----:B------:R-:W-:Y:S02]  /*db20*/  LEA.HI.X.SX32 R7, R15, R64, 0x2, P6 ;  /* 0x000000400f077211 */ /* 0x000fe400030f16ff */
[----:B------:R-:W-:Y:S01]  /*db30*/  IMAD R15, R3, 0x2, R13 ;  /* 0x00000002030f7824 */ /* 0x000fe200078e020d */
        /* <DEDUP_REMOVED lines=50> */
[----:B------:R-:W4:Y:S04]  /*de60*/  LDL.LU R12, [R1+0x168] ;  /* 0x00016800010c7983 */ /* 0x000f280000300800 */
[----:B------:R-:W4:Y:S01]  /*de70*/  LDL.LU R20, [R1+0x164] ;  /* 0x0001640001147983 */ /* 0x000f220000300800 */
[----:B------:R-:W-:-:S03]  /*de80*/  ISETP.LT.AND P1, PT, R18, R155, !P2 ;  /* 0x0000009b1200720c */ /* 0x000fc60005721270 */
[----:B------:R-:W4:Y:S01]  /*de90*/  LDL.LU R18, [R1+0x160] ;  /* 0x0001600001127983 */ /* 0x000f220000300800 */
[----:B------:R-:W-:-:S03]  /*dea0*/  ISETP.LT.AND P4, PT, R17, R155, !P2 ;  /* 0x0000009b1100720c */ /* 0x000fc60005781270 */
[----:B------:R-:W4:Y:S01]  /*deb0*/  LDL.LU R17, [R1+0x15c] ;  /* 0x00015c0001117983 */ /* 0x000f220000300800 */
[----:B------:R-:W-:-:S03]  /*dec0*/  ISETP.LT.AND P0, PT, R16, R155, !P2 ;  /* 0x0000009b1000720c */ /* 0x000fc60005701270 */
[----:B------:R-:W4:Y:S01]  /*ded0*/  LDL.LU R16, [R1+0x158] ;  /* 0x0001580001107983 */ /* 0x000f220000300800 */
[----:B------:R-:W-:Y:S01]  /*dee0*/  IMAD R15, R3, 0x2, R13 ;  /* 0x00000002030f7824 */ /* 0x000fe200078e020d */
[----:B------:R-:W-:Y:S02]  /*def0*/  ISETP.LT.AND P5, PT, R19, R155, !P2 ;  /* 0x0000009b1300720c */ /* 0x000fe400057a1270 */
[----:B------:R3:W-:Y:S01]  /*df00*/  @P3 STG.E desc[UR16][R4.64], R52 ;  /* 0x0000003404003986 */ /* 0x0007e2000c101910 */
[----:B------:R-:W-:Y:S01]  /*df10*/  IMAD R13, R3, 0x2, R15 ;  /* 0x00000002030d7824 */ /* 0x000fe200078e020f */
[C---:B-1----:R-:W-:Y:S02]  /*df20*/  LEA R10, P6, R15.reuse, R2, 0x2 ;  /* 0x000000020f0a7211 */ /* 0x042fe400078c10ff */
[----:B------:R-:W4:Y:S02]  /*df30*/  LDL.LU R19, [R1+0x154] ;  /* 0x0001540001137983 */ /* 0x000f240000300800 */
[----:B------:R-:W-:Y:S01]  /*df40*/  LEA.HI.X.SX32 R11, R15, R64, 0x2, P6 ;  /* 0x000000400f0b7211 */ /* 0x000fe200030f16ff */
[----:B------:R-:W-:Y:S01]  /*df50*/  IMAD R15, R3, 0x2, R13 ;  /* 0x00000002030f7824 */ /* 0x000fe200078e020d */
[----:B---3--:R-:W-:-:S04]  /*df60*/  LEA R8, P3, R13, R2, 0x2 ;  /* 0x000000020d087211 */ /* 0x008fc800078610ff */
[----:B------:R-:W-:Y:S02]  /*df70*/  LEA R6, P6, R15, R2, 0x2 ;  /* 0x000000020f067211 */ /* 0x000fe400078c10ff */
[-C--:B------:R-:W-:Y:S01]  /*df80*/  LEA.HI.X.SX32 R9, R13, R64.reuse, 0x2, P3 ;  /* 0x000000400d097211 */ /* 0x080fe200018f16ff */
[----:B------:R-:W-:Y:S01]  /*df90*/  IMAD R13, R3, 0x2, R15 ;  /* 0x00000002030d7824 */ /* 0x000fe200078e020f */
[----:B------:R-:W-:Y:S01]  /*dfa0*/  LEA.HI.X.SX32 R7, R15, R64, 0x2, P6 ;  /* 0x000000400f077211 */ /* 0x000fe200030f16ff */
[----:B------:R1:W-:Y:S02]  /*dfb0*/  @P5 STG.E desc[UR16][R10.64], R53 ;  /* 0x000000350a005986 */ /* 0x0003e4000c101910 */
[----:B------:R-:W-:Y:S02]  /*dfc0*/  IMAD R15, R3, 0x2, R13 ;  /* 0x00000002030f7824 */ /* 0x000fe400078e020d */
[----:B------:R3:W-:Y:S01]  /*dfd0*/  @P1 STG.E desc[UR16][R8.64], R54 ;  /* 0x0000003608001986 */ /* 0x0007e2000c101910 */
[----:B------:R-:W-:-:S04]  /*dfe0*/  LEA R4, P1, R13, R2, 0x2 ;  /* 0x000000020d047211 */ /* 0x000fc800078210ff */
[----:B------:R-:W-:Y:S02]  /*dff0*/  LEA.HI.X.SX32 R5, R13, R64, 0x2, P1 ;  /* 0x000000400d057211 */ /* 0x000fe400008f16ff */
[C---:B-1----:R-:W-:Y:S01]  /*e000*/  LEA R10, P6, R15.reuse, R2, 0x2 ;  /* 0x000000020f0a7211 */ /* 0x042fe200078c10ff */
[----:B------:R1:W-:Y:S03]  /*e010*/  @P4 STG.E desc[UR16][R6.64], R55 ;  /* 0x0000003706004986 */ /* 0x0003e6000c101910 */
[----:B------:R-:W-:Y:S01]  /*e020*/  LEA.HI.X.SX32 R11, R15, R64, 0x2, P6 ;  /* 0x000000400f0b7211 */ /* 0x000fe200030f16ff */
[----:B------:R1:W-:Y:S01]  /*e030*/  @P0 STG.E desc[UR16][R4.64], R56 ;  /* 0x0000003804000986 */ /* 0x0003e2000c101910 */
[----:B--2---:R-:W-:-:S03]  /*e040*/  ISETP.LT.AND P5, PT, R14, R155, !P2 ;  /* 0x0000009b0e00720c */ /* 0x004fc600057a1270 */
[----:B------:R-:W2:Y:S10]  /*e050*/  LDL.LU R14, [R1+0x150] ;  /* 0x00015000010e7983 */ /* 0x000eb40000300800 */
[----:B------:R1:W-:Y:S01]  /*e060*/  @P5 STG.E desc[UR16][R10.64], R57 ;  /* 0x000000390a005986 */ /* 0x0003e2000c101910 */
[----:B----4-:R-:W-:-:S03]  /*e070*/  ISETP.LT.AND P3, PT, R12, R155, !P2 ;  /* 0x0000009b0c00720c */ /* 0x010fc60005761270 */
[----:B------:R-:W4:Y:S01]  /*e080*/  LDL.LU R12, [R1+0x14c] ;  /* 0x00014c00010c7983 */ /* 0x000f220000300800 */
[----:B------:R-:W-:-:S03]  /*e090*/  ISETP.LT.AND P1, PT, R18, R155, !P2 ;  /* 0x0000009b1200720c */ /* 0x000fc60005721270 */
[----:B------:R-:W4:Y:S01]  /*e0a0*/  LDL.LU R18, [R1+0x148] ;  /* 0x0001480001127983 */ /* 0x000f220000300800 */
[----:B------:R-:W-:-:S03]  /*e0b0*/  ISETP.LT.AND P5, PT, R16, R155, !P2 ;  /* 0x0000009b1000720c */ /* 0x000fc600057a1270 */
[----:B------:R-:W4:Y:S01]  /*e0c0*/  LDL.LU R16, [R1+0x144] ;  /* 0x0001440001107983 */ /* 0x000f220000300800 */
[----:B------:R-:W-:-:S04]  /*e0d0*/  IMAD R13, R3, 0x2, R15 ;  /* 0x00000002030d7824 */ /* 0x000fc800078e020f */
[----:B------:R-:W-:Y:S01]  /*e0e0*/  IMAD R15, R3, 0x2, R13 ;  /* 0x00000002030f7824 */ /* 0x000fe200078e020d */
[-C--:B---3--:R-:W-:Y:S02]  /*e0f0*/  LEA R8, P0, R13, R2.reuse, 0x2 ;  /* 0x000000020d087211 */ /* 0x088fe400078010ff */
[----:B------:R-:W-:Y:S02]  /*e100*/  ISETP.LT.AND P4, PT, R20, R155, !P2 ;  /* 0x0000009b1400720c */ /* 0x000fe40005781270 */
[----:B-1----:R-:W-:Y:S01]  /*e110*/  LEA R6, P6, R15, R2, 0x2 ;  /* 0x000000020f067211 */ /* 0x002fe200078c10ff */
[----:B------:R-:W1:Y:S01]  /*e120*/  LDS.128 R20, [R0+UR7] ;  /* 0x0000000700147984 */ /* 0x000e620008000c00 */
[-C--:B------:R-:W-:Y:S01]  /*e130*/  LEA.HI.X.SX32 R9, R13, R64.reuse, 0x2, P0 ;  /* 0x000000400d097211 */ /* 0x080fe200000f16ff */
[----:B------:R-:W-:Y:S01]  /*e140*/  IMAD R13, R3, 0x2, R15 ;  /* 0x00000002030d7824 */ /* 0x000fe200078e020f */
[----:B------:R-:W-:-:S03]  /*e150*/  LEA.HI.X.SX32 R7, R15, R64, 0x2, P6 ;  /* 0x000000400f077211 */ /* 0x000fc600030f16ff */
[----:B------:R-:W-:Y:S01]  /*e160*/  IMAD R15, R3, 0x2, R13 ;  /* 0x00000002030f7824 */ /* 0x000fe200078e020d */
[-C--:B------:R-:W-:Y:S01]  /*e170*/  ISETP.LT.AND P0, PT, R17, R155.reuse, !P2 ;  /* 0x0000009b1100720c */ /* 0x080fe20005701270 */
[----:B------:R3:W-:Y:S01]  /*e180*/  @P3 STG.E desc[UR16][R8.64], R58 ;  /* 0x0000003a08003986 */ /* 0x0007e2000c101910 */
[-C--:B------:R-:W-:Y:S01]  /*e190*/  LEA R4, P3, R13, R2.reuse, 0x2 ;  /* 0x000000020d047211 */ /* 0x080fe200078610ff */
[----:B------:R-:W-:Y:S01]  /*e1a0*/  IMAD R17, R3, 0x2, R15 ;  /* 0x0000000203117824 */ /* 0x000fe200078e020f */
[----:B------:R-:W-:Y:S02]  /*e1b0*/  LEA R10, P6, R15, R2, 0x2 ;  /* 0x000000020f0a7211 */ /* 0x000fe400078c10ff */
[-C--:B------:R-:W-:Y:S01]  /*e1c0*/  LEA.HI.X.SX32 R5, R13, R64.reuse, 0x2, P3 ;  /* 0x000000400d057211 */ /* 0x080fe200018f16ff */
[----:B------:R-:W-:Y:S01]  /*e1d0*/  IMAD R13, R3, 0x2, R17 ;  /* 0x00000002030d7824 */ /* 0x000fe200078e0211 */
[----:B------:R-:W-:Y:S01]  /*e1e0*/  LEA.HI.X.SX32 R11, R15, R64, 0x2, P6 ;  /* 0x000000400f0b7211 */ /* 0x000fe200030f16ff */
[----:B------:R3:W-:Y:S02]  /*e1f0*/  @P4 STG.E desc[UR16][R6.64], R59 ;  /* 0x0000003b06004986 */ /* 0x0007e4000c101910 */
[----:B------:R-:W-:Y:S01]  /*e200*/  IMAD R15, R3, 0x2, R13 ;  /* 0x00000002030f7824 */ /* 0x000fe200078e020d */
[----:B------:R-:W-:Y:S01]  /*e210*/  ISETP.LT.AND P4, PT, R19, R155, !P2 ;  /* 0x0000009b1300720c */ /* 0x000fe20005781270 */
[----:B------:R3:W-:Y:S02]  /*e220*/  @P1 STG.E desc[UR16][R4.64], R60 ;  /* 0x0000003c04001986 */ /* 0x0007e4000c101910 */
[----:B------:R-:W-:-:S02]  /*e230*/  IMAD R19, R3, 0x2, R15 ;  /* 0x0000000203137824 */ /* 0x000fc400078e020f */
[----:B------:R1:W-:Y:S01]  /*e240*/  @P0 STG.E desc[UR16][R10.64], R61 ;  /* 0x0000003d0a000986 */ /* 0x0003e2000c101910 */
[-C--:B---3--:R-:W-:Y:S02]  /*e250*/  LEA R8, P0, R13, R2.reuse, 0x2 ;  /* 0x000000020d087211 */ /* 0x088fe400078010ff */
[----:B------:R-:W-:Y:S02]  /*e260*/  LEA R6, P6, R17, R2, 0x2 ;  /* 0x0000000211067211 */ /* 0x000fe400078c10ff */
[----:B------:R-:W-:Y:S02]  /*e270*/  LEA.HI.X.SX32 R9, R13, R64, 0x2, P0 ;  /* 0x000000400d097211 */ /* 0x000fe400000f16ff */
[----:B------:R-:W-:Y:S02]  /*e280*/  LEA R4, P0, R19, R2, 0x2 ;  /* 0x0000000213047211 */ /* 0x000fe400078010ff */
[-C--:B------:R-:W-:Y:S01]  /*e290*/  LEA.HI.X.SX32 R7, R17, R64.reuse, 0x2, P6 ;  /* 0x0000004011077211 */ /* 0x080fe200030f16ff */
[----:B------:R-:W-:Y:S01]  /*e2a0*/  IMAD R17, R3, 0x2, R19 ;  /* 0x0000000203117824 */ /* 0x000fe200078e0213 */
[----:B------:R-:W-:-:S03]  /*e2b0*/  LEA.HI.X.SX32 R5, R19, R64, 0x2, P0 ;  /* 0x0000004013057211 */ /* 0x000fc600000f16ff */
[----:B------:R-:W-:Y:S01]  /*e2c0*/  IMAD R3, R3, 0x2, R17 ;  /* 0x0000000203037824 */ /* 0x000fe200078e0211 */
[----:B------:R3:W-:Y:S04]  /*e2d0*/  @P5 STG.E desc[UR16][R6.64], R62 ;  /* 0x0000003e06005986 */ /* 0x0007e8000c101910 */
[----:B------:R3:W-:Y:S01]  /*e2e0*/  @P4 STG.E desc[UR16][R8.64], R63 ;  /* 0x0000003f08004986 */ /* 0x0007e2000c101910 */
[-C--:B--2---:R-:W-:Y:S02]  /*e2f0*/  ISETP.LT.AND P3, PT, R14, R155.reuse, !P2 ;  /* 0x0000009b0e00720c */ /* 0x084fe40005761270 */
[----:B----4-:R-:W-:Y:S02]  /*e300*/  ISETP.LT.AND P1, PT, R12, R155, !P2 ;  /* 0x0000009b0c00720c */ /* 0x010fe40005721270 */
[----:B------:R-:W-:-:S04]  /*e310*/  LEA R12, P6, R15, R2, 0x2 ;  /* 0x000000020f0c7211 */ /* 0x000fc800078c10ff */
[----:B------:R-:W-:Y:S02]  /*e320*/  LEA.HI.X.SX32 R13, R15, R64, 0x2, P6 ;  /* 0x000000400f0d7211 */ /* 0x000fe400030f16ff */
[----:B------:R-:W-:-:S04]  /*e330*/  LEA R14, P6, R17, R2, 0x2 ;  /* 0x00000002110e7211 */ /* 0x000fc800078c10ff */
[----:B------:R-:W-:Y:S02]  /*e340*/  LEA.HI.X.SX32 R15, R17, R64, 0x2, P6 ;  /* 0x00000040110f7211 */ /* 0x000fe400030f16ff */
[-C--:B------:R-:W-:Y:S02]  /*e350*/  ISETP.LT.AND P0, PT, R18, R155.reuse, !P2 ;  /* 0x0000009b1200720c */ /* 0x080fe40005701270 */
[----:B------:R-:W-:Y:S01]  /*e360*/  ISETP.LT.AND P2, PT, R16, R155, !P2 ;  /* 0x0000009b1000720c */ /* 0x000fe20005741270 */
[----:B-1----:R3:W-:Y:S01]  /*e370*/  @P3 STG.E desc[UR16][R12.64], R20 ;  /* 0x000000140c003986 */ /* 0x0027e2000c101910 */
[----:B------:R-:W-:-:S03]  /*e380*/  LEA R2, P6, R3, R2, 0x2 ;  /* 0x0000000203027211 */ /* 0x000fc600078c10ff */
[----:B------:R3:W-:Y:S01]  /*e390*/  @P1 STG.E desc[UR16][R4.64], R21 ;  /* 0x0000001504001986 */ /* 0x0007e2000c101910 */
[----:B------:R-:W-:-:S05]  /*e3a0*/  LEA.HI.X.SX32 R3, R3, R64, 0x2, P6 ;  /* 0x0000004003037211 */ /* 0x000fca00030f16ff */
[----:B------:R3:W-:Y:S02]  /*e3b0*/  @P0 STG.E desc[UR16][R14.64], R22 ;  /* 0x000000160e000986 */ /* 0x0007e4000c101910 */
[----:B------:R-:W-:Y:S05]  /*e3c0*/  @!P2 EXIT ;  /* 0x000000000000a94d */ /* 0x000fea0003800000 */
[----:B------:R-:W-:Y:S01]  /*e3d0*/  STG.E desc[UR16][R2.64], R23 ;  /* 0x0000001702007986 */ /* 0x000fe2000c101910 */
[----:B------:R-:W-:Y:S05]  /*e3e0*/  EXIT ;  /* 0x000000000000794d */ /* 0x000fea0003800000 */
.L_x_2:
[----:B------:R-:W-:-:S00]  /*e3f0*/  BRA `(.L_x_2) ;  /* 0xfffffffc00fc7947 */ /* 0x000fc0000383ffff */
[----:B------:R-:W-:-:S00]  /*e400*/  NOP ;  /* 0x0000000000007918 */ /* 0x000fc00000000000 */
[----:B------:R-:W-:-:S00]  /*e410*/  NOP ;  /* 0x0000000000007918 */ /* 0x000fc00000000000 */
[----:B------:R-:W-:-:S00]  /*e420*/  NOP ;  /* 0x0000000000007918 */ /* 0x000fc00000000000 */
[----:B------:R-:W-:-:S00]  /*e430*/  NOP ;  /* 0x0000000000007918 */ /* 0x000fc00000000000 */
[----:B------:R-:W-:-:S00]  /*e440*/  NOP ;  /* 0x0000000000007918 */ /* 0x000fc00000000000 */
[----:B------:R-:W-:-:S00]  /*e450*/  NOP ;  /* 0x0000000000007918 */ /* 0x000fc00000000000 */
[----:B------:R-:W-:-:S00]  /*e460*/  NOP ;  /* 0x0000000000007918 */ /* 0x000fc00000000000 */
[----:B------:R-:W-:-:S00]  /*e470*/  NOP ;  /* 0x0000000000007918 */ /* 0x000fc00000000000 */
.L_x_3:


//--------------------- .nv.shared.matmul_kernel  --------------------------
	.section	.nv.shared.matmul_kernel,"aw",@nobits
	.sectionflags	@""
	.align	16
	.zero		1024


//--------------------- .nv.shared.reserved.0     --------------------------
	.section	.nv.shared.reserved.0,"aw",@nobits
	.weak		__nv_reservedSMEM_offset_0_alias
	.size		__nv_reservedSMEM_offset_0_alias, 0, 0
	.other		__nv_reservedSMEM_offset_0_alias,@"STO_CUDA_RESERVED_SHARED STV_DEFAULT"
__nv_reservedSMEM_offset_0_alias:
	.zero		0


//--------------------- .nv.constant0.matmul_kernel --------------------------
	.section	.nv.constant0.matmul_kernel,"a",@progbits
	.sectionflags	@""
	.align	4
.nv.constant0.matmul_kernel:
	.zero		608


//--------------------- SYMBOLS --------------------------

	.type		.nv.reservedSmem.offset0,@object
	.size		.nv.reservedSmem.offset0,0x4
